	.headerflags	@"EF_CUDA_TEXMODE_UNIFIED EF_CUDA_64BIT_ADDRESS EF_CUDA_ACCELERATORS EF_CUDA_SM90 EF_CUDA_VIRTUAL_SM(EF_CUDA_SM90)"
	.elftype	@"ET_EXEC"


//--------------------- .nv.info                  --------------------------
	.section	.nv.info,"",@"SHT_CUDA_INFO"
	.align	4


	//----- nvinfo : EIATTR_REGCOUNT
	.align		4
        /*0000*/ 	.byte	0x04, 0x2f
        /*0002*/ 	.short	(.L_2 - .L_1)
	.align		4
.L_1:
        /*0004*/ 	.word	index@(triton_red_fused_avg_pool2d_native_group_norm_24)
        /*0008*/ 	.word	0x00000054


	//----- nvinfo : EIATTR_MIN_STACK_SIZE
	.align		4
.L_2:
        /*000c*/ 	.byte	0x04, 0x12
        /*000e*/ 	.short	(.L_4 - .L_3)
	.align		4
.L_3:
        /*0010*/ 	.word	index@(triton_red_fused_avg_pool2d_native_group_norm_24)
        /*0014*/ 	.word	0x00000000


	//----- nvinfo : EIATTR_FRAME_SIZE
	.align		4
.L_4:
        /*0018*/ 	.byte	0x04, 0x11
        /*001a*/ 	.short	(.L_6 - .L_5)
	.align		4
.L_5:
        /*001c*/ 	.word	index@(triton_red_fused_avg_pool2d_native_group_norm_24)
        /*0020*/ 	.word	0x00000000


	//----- nvinfo : EIATTR_MIN_STACK_SIZE
	.align		4
.L_6:
        /*0024*/ 	.byte	0x04, 0x12
        /*0026*/ 	.short	(.L_8 - .L_7)
	.align		4
.L_7:
        /*0028*/ 	.word	index@(triton_red_fused_avg_pool2d_native_group_norm_24)
        /*002c*/ 	.word	0x00000000
.L_8:


//--------------------- .nv.info.triton_red_fused_avg_pool2d_native_group_norm_24 --------------------------
	.section	.nv.info.triton_red_fused_avg_pool2d_native_group_norm_24,"",@"SHT_CUDA_INFO"
	.sectionflags	@""
	.align	4


	//----- nvinfo : EIATTR_CUDA_API_VERSION
	.align		4
        /*0000*/ 	.byte	0x04, 0x37
        /*0002*/ 	.short	(.L_10 - .L_9)
.L_9:
        /*0004*/ 	.word	0x0000007c


	//----- nvinfo : EIATTR_KPARAM_INFO
	.align		4
.L_10:
        /*0008*/ 	.byte	0x04, 0x17
        /*000a*/ 	.short	(.L_12 - .L_11)
.L_11:
        /*000c*/ 	.word	0x00000000
        /*0010*/ 	.short	0x0006
        /*0012*/ 	.short	0x002c
        /*0014*/ 	.byte	0x00, 0xf0, 0x11, 0x00


	//----- nvinfo : EIATTR_KPARAM_INFO
	.align		4
.L_12:
        /*0018*/ 	.byte	0x04, 0x17
        /*001a*/ 	.short	(.L_14 - .L_13)
.L_13:
        /*001c*/ 	.word	0x00000000
        /*0020*/ 	.short	0x0005
        /*0022*/ 	.short	0x0028
        /*0024*/ 	.byte	0x00, 0xf0, 0x11, 0x00


	//----- nvinfo : EIATTR_KPARAM_INFO
	.align		4
.L_14:
        /*0028*/ 	.byte	0x04, 0x17
        /*002a*/ 	.short	(.L_16 - .L_15)
.L_15:
        /*002c*/ 	.word	0x00000000
        /*0030*/ 	.short	0x0004
        /*0032*/ 	.short	0x0020
        /*0034*/ 	.byte	0x00, 0xf4, 0x21, 0x00


	//----- nvinfo : EIATTR_KPARAM_INFO
	.align		4
.L_16:
        /*0038*/ 	.byte	0x04, 0x17
        /*003a*/ 	.short	(.L_18 - .L_17)
.L_17:
        /*003c*/ 	.word	0x00000000
        /*0040*/ 	.short	0x0003
        /*0042*/ 	.short	0x0018
        /*0044*/ 	.byte	0x00, 0xf4, 0x21, 0x00


	//----- nvinfo : EIATTR_KPARAM_INFO
	.align		4
.L_18:
        /*0048*/ 	.byte	0x04, 0x17
        /*004a*/ 	.short	(.L_20 - .L_19)
.L_19:
        /*004c*/ 	.word	0x00000000
        /*0050*/ 	.short	0x0002
        /*0052*/ 	.short	0x0010
        /*0054*/ 	.byte	0x00, 0xf4, 0x21, 0x00


	//----- nvinfo : EIATTR_KPARAM_INFO
	.align		4
.L_20:
        /*0058*/ 	.byte	0x04, 0x17
        /*005a*/ 	.short	(.L_22 - .L_21)
.L_21:
        /*005c*/ 	.word	0x00000000
        /*0060*/ 	.short	0x0001
        /*0062*/ 	.short	0x0008
        /*0064*/ 	.byte	0x00, 0xf4, 0x21, 0x00


	//----- nvinfo : EIATTR_KPARAM_INFO
	.align		4
.L_22:
        /*0068*/ 	.byte	0x04, 0x17
        /*006a*/ 	.short	(.L_24 - .L_23)
.L_23:
        /*006c*/ 	.word	0x00000000
        /*0070*/ 	.short	0x0000
        /*0072*/ 	.short	0x0000
        /*0074*/ 	.byte	0x00, 0xf4, 0x21, 0x00


	//----- nvinfo : EIATTR_SPARSE_MMA_MASK
	.align		4
.L_24:
        /*0078*/ 	.byte	0x03, 0x50
        /*007a*/ 	.short	0x0000


	//----- nvinfo : EIATTR_MAXREG_COUNT
	.align		4
        /*007c*/ 	.byte	0x03, 0x1b
        /*007e*/ 	.short	0x0080


	//----- nvinfo : EIATTR_COOP_GROUP_MASK_REGIDS
	.align		4
        /*0080*/ 	.byte	0x04, 0x29
        /*0082*/ 	.short	(.L_26 - .L_25)


	//   ....[0]....
.L_25:
        /*0084*/ 	.word	0xffffffff


	//   ....[1]....
        /*0088*/ 	.word	0xffffffff


	//   ....[2]....
        /*008c*/ 	.word	0xffffffff


	//   ....[3]....
        /*0090*/ 	.word	0xffffffff


	//   ....[4]....
        /*0094*/ 	.word	0xffffffff


	//   ....[5]....
        /*0098*/ 	.word	0xffffffff


	//   ....[6]....
        /*009c*/ 	.word	0xffffffff


	//   ....[7]....
        /*00a0*/ 	.word	0xffffffff


	//   ....[8]....
        /*00a4*/ 	.word	0xffffffff


	//----- nvinfo : EIATTR_COOP_GROUP_INSTR_OFFSETS
	.align		4
.L_26:
        /*00a8*/ 	.byte	0x04, 0x28
        /*00aa*/ 	.short	(.L_28 - .L_27)


	//   ....[0]....
.L_27:
        /*00ac*/ 	.word	0x000023f0


	//   ....[1]....
        /*00b0*/ 	.word	0x00002400


	//   ....[2]....
        /*00b4*/ 	.word	0x00002410


	//   ....[3]....
        /*00b8*/ 	.word	0x00002450


	//   ....[4]....
        /*00bc*/ 	.word	0x00002520


	//   ....[5]....
        /*00c0*/ 	.word	0x000025c0


	//   ....[6]....
        /*00c4*/ 	.word	0x00002600


	//   ....[7]....
        /*00c8*/ 	.word	0x000026e0


	//   ....[8]....
        /*00cc*/ 	.word	0x00002730


	//----- nvinfo : EIATTR_EXIT_INSTR_OFFSETS
	.align		4
.L_28:
        /*00d0*/ 	.byte	0x04, 0x1c
        /*00d2*/ 	.short	(.L_30 - .L_29)


	//   ....[0]....
.L_29:
        /*00d4*/ 	.word	0x000028f0


	//   ....[1]....
        /*00d8*/ 	.word	0x00002930


	//----- nvinfo : EIATTR_REQNTID
	.align		4
.L_30:
        /*00dc*/ 	.byte	0x04, 0x10
        /*00de*/ 	.short	(.L_32 - .L_31)
.L_31:
        /*00e0*/ 	.word	0x00000200
        /*00e4*/ 	.word	0x00000001
        /*00e8*/ 	.word	0x00000001


	//----- nvinfo : EIATTR_CBANK_PARAM_SIZE
	.align		4
.L_32:
        /*00ec*/ 	.byte	0x03, 0x19
        /*00ee*/ 	.short	0x0030


	//----- nvinfo : EIATTR_PARAM_CBANK
	.align		4
        /*00f0*/ 	.byte	0x04, 0x0a
        /*00f2*/ 	.short	(.L_34 - .L_33)
	.align		4
.L_33:
        /*00f4*/ 	.word	index@(.nv.constant0.triton_red_fused_avg_pool2d_native_group_norm_24)
        /*00f8*/ 	.short	0x0210
        /*00fa*/ 	.short	0x0030


	//----- nvinfo : EIATTR_SW_WAR
	.align		4
.L_34:
        /*00fc*/ 	.byte	0x04, 0x36
        /*00fe*/ 	.short	(.L_36 - .L_35)
.L_35:
        /*0100*/ 	.word	0x00000008
.L_36:


//--------------------- .nv.callgraph             --------------------------
	.section	.nv.callgraph,"",@"SHT_CUDA_CALLGRAPH"
	.align	4
	.sectionentsize	8
	.align		4
        /*0000*/ 	.word	0x00000000
	.align		4
        /*0004*/ 	.word	0xffffffff
	.align		4
        /*0008*/ 	.word	0x00000000
	.align		4
        /*000c*/ 	.word	0xfffffffe
	.align		4
        /*0010*/ 	.word	0x00000000
	.align		4
        /*0014*/ 	.word	0xfffffffd
	.align		4
        /*0018*/ 	.word	0x00000000
	.align		4
        /*001c*/ 	.word	0xfffffffc


//--------------------- .nv.constant4             --------------------------
	.section	.nv.constant4,"a",@progbits
	.align	8
	.align		8
.nv.constant4:
        /*0000*/ 	.dword	_$_str


//--------------------- .text.triton_red_fused_avg_pool2d_native_group_norm_24 --------------------------
	.section	.text.triton_red_fused_avg_pool2d_native_group_norm_24,"ax",@progbits
	.sectionflags	@"SHF_BARRIERS=1"
	.align	128
        .global         triton_red_fused_avg_pool2d_native_group_norm_24
        .type           triton_red_fused_avg_pool2d_native_group_norm_24,@function
        .size           triton_red_fused_avg_pool2d_native_group_norm_24,(.L_x_3 - triton_red_fused_avg_pool2d_native_group_norm_24)
        .other          triton_red_fused_avg_pool2d_native_group_norm_24,@"STO_CUDA_ENTRY STV_DEFAULT"
triton_red_fused_avg_pool2d_native_group_norm_24:
.text.triton_red_fused_avg_pool2d_native_group_norm_24:
[----:B------:R-:W0:Y:S02]  /*0000*/  LDC R1, c[0x0][0x28] ;  /* 0x00000a00ff017b82 */ /* 0x000e240000000800 */
[----:B------:R-:W1:Y:S01]  /*0010*/  S2R R49, SR_TID.X ;  /* 0x0000000000317919 */ /* 0x000e620000002100 */
[----:B------:R-:W2:Y:S01]  /*0020*/  S2UR UR5, SR_CgaCtaId ;  /* 0x00000000000579c3 */ /* 0x000ea20000008800 */
[----:B------:R-:W-:Y:S01]  /*0030*/  UMOV UR4, 0x400 ;  /* 0x0000040000047882 */ /* 0x000fe20000000000 */
[----:B------:R-:W-:Y:S01]  /*0040*/  HFMA2.MMA R21, -RZ, RZ, 0, 0 ;  /* 0x00000000ff157435 */ /* 0x000fe200000001ff */
[----:B------:R-:W3:Y:S01]  /*0050*/  S2R R16, SR_CTAID.X ;  /* 0x0000000000107919 */ /* 0x000ee20000002500 */
[----:B------:R-:W-:Y:S01]  /*0060*/  PLOP3.LUT P0, PT, PT, PT, PT, 0x80, 0x0 ;  /* 0x000000000000781c */ /* 0x000fe20003f0f070 */
[----:B------:R-:W-:Y:S01]  /*0070*/  IMAD.MOV.U32 R48, RZ, RZ, RZ ;  /* 0x000000ffff307224 */ /* 0x000fe200078e00ff */
[----:B------:R-:W-:Y:S02]  /*0080*/  CS2R R42, SRZ ;  /* 0x00000000002a7805 */ /* 0x000fe4000001ff00 */
[----:B------:R-:W-:Y:S01]  /*0090*/  CS2R R40, SRZ ;  /* 0x0000000000287805 */ /* 0x000fe2000001ff00 */
[----:B------:R-:W4:Y:S01]  /*00a0*/  LDC.64 R2, c[0x0][0x218] ;  /* 0x00008600ff027b82 */ /* 0x000f220000000a00 */
[----:B------:R-:W-:-:S02]  /*00b0*/  CS2R R38, SRZ ;  /* 0x0000000000267805 */ /* 0x000fc4000001ff00 */
[----:B------:R-:W-:Y:S02]  /*00c0*/  CS2R R36, SRZ ;  /* 0x0000000000247805 */ /* 0x000fe4000001ff00 */
[----:B------:R-:W-:Y:S02]  /*00d0*/  CS2R R34, SRZ ;  /* 0x0000000000227805 */ /* 0x000fe4000001ff00 */
[----:B------:R-:W-:Y:S02]  /*00e0*/  CS2R R32, SRZ ;  /* 0x0000000000207805 */ /* 0x000fe4000001ff00 */
[----:B------:R-:W-:Y:S02]  /*00f0*/  CS2R R30, SRZ ;  /* 0x00000000001e7805 */ /* 0x000fe4000001ff00 */
[----:B------:R-:W-:Y:S02]  /*0100*/  CS2R R28, SRZ ;  /* 0x00000000001c7805 */ /* 0x000fe4000001ff00 */
[----:B------:R-:W-:-:S02]  /*0110*/  CS2R R26, SRZ ;  /* 0x00000000001a7805 */ /* 0x000fc4000001ff00 */
[----:B------:R-:W-:Y:S02]  /*0120*/  CS2R R24, SRZ ;  /* 0x0000000000187805 */ /* 0x000fe4000001ff00 */
[----:B------:R-:W-:Y:S01]  /*0130*/  CS2R R22, SRZ ;  /* 0x0000000000167805 */ /* 0x000fe2000001ff00 */
[----:B------:R-:W-:Y:S01]  /*0140*/  IMAD.MOV.U32 R46, RZ, RZ, RZ ;  /* 0x000000ffff2e7224 */ /* 0x000fe200078e00ff */
[----:B------:R-:W-:Y:S01]  /*0150*/  ULDC.64 UR6, c[0x0][0x208] ;  /* 0x0000820000067ab9 */ /* 0x000fe20000000a00 */
[----:B------:R-:W-:Y:S01]  /*0160*/  IMAD.MOV.U32 R45, RZ, RZ, RZ ;  /* 0x000000ffff2d7224 */ /* 0x000fe200078e00ff */
[----:B------:R-:W-:Y:S01]  /*0170*/  ULDC.64 UR8, c[0x0][0x210] ;  /* 0x0000840000087ab9 */ /* 0x000fe20000000a00 */
[----:B--2---:R-:W-:Y:S01]  /*0180*/  UPRMT UR4, UR5, 0x654, UR4 ;  /* 0x0000065405047896 */ /* 0x004fe20008000004 */
[C---:B-1----:R-:W-:Y:S01]  /*0190*/  IMAD.SHL.U32 R0, R49.reuse, 0x4, RZ ;  /* 0x0000000431007824 */ /* 0x042fe200078e00ff */
[--C-:B------:R-:W-:Y:S01]  /*01a0*/  SHF.R.U32.HI R15, RZ, 0x4, R49.reuse ;  /* 0x00000004ff0f7819 */ /* 0x100fe20000011631 */
[----:B------:R-:W-:Y:S01]  /*01b0*/  IMAD.SHL.U32 R4, R49, 0x40, RZ ;  /* 0x0000004031047824 */ /* 0x000fe200078e00ff */
[----:B------:R-:W-:Y:S01]  /*01c0*/  SHF.R.U32.HI R8, RZ, 0x6, R49 ;  /* 0x00000006ff087819 */ /* 0x000fe20000011631 */
[----:B---3--:R-:W-:Y:S01]  /*01d0*/  IMAD.SHL.U32 R16, R16, 0x40, RZ ;  /* 0x0000004010107824 */ /* 0x008fe200078e00ff */
[----:B------:R-:W-:-:S02]  /*01e0*/  LOP3.LUT R20, R0, 0x7fc, RZ, 0xc0, !PT ;  /* 0x000007fc00147812 */ /* 0x000fc400078ec0ff */
[----:B------:R-:W-:Y:S02]  /*01f0*/  SGXT.U32 R15, R15, 0x5 ;  /* 0x000000050f0f781a */ /* 0x000fe40000000000 */
[----:B------:R-:W-:Y:S02]  /*0200*/  LOP3.LUT R7, R20, 0x800, RZ, 0xfc, !PT ;  /* 0x0000080014077812 */ /* 0x000fe400078efcff */
[----:B------:R-:W-:Y:S02]  /*0210*/  LOP3.LUT R5, R4, 0xfc0, RZ, 0xc0, !PT ;  /* 0x00000fc004057812 */ /* 0x000fe400078ec0ff */
[----:B------:R-:W-:Y:S02]  /*0220*/  SGXT.U32 R4, R8, 0x2 ;  /* 0x000000020804781a */ /* 0x000fe40000000000 */
[----:B------:R-:W-:Y:S02]  /*0230*/  SHF.R.U32.HI R14, RZ, 0x6, R49 ;  /* 0x00000006ff0e7819 */ /* 0x000fe40000011631 */
[----:B------:R-:W-:-:S02]  /*0240*/  SHF.R.U32.HI R8, RZ, 0x2, R7 ;  /* 0x00000002ff087819 */ /* 0x000fc40000011607 */
[----:B------:R-:W-:Y:S02]  /*0250*/  LOP3.LUT R15, R16, R15, RZ, 0xfc, !PT ;  /* 0x0000000f100f7212 */ /* 0x000fe400078efcff */
[----:B------:R-:W-:Y:S02]  /*0260*/  LOP3.LUT R6, R49, 0x1f0, RZ, 0xc0, !PT ;  /* 0x000001f031067812 */ /* 0x000fe400078ec0ff */
[----:B------:R-:W-:Y:S01]  /*0270*/  LOP3.LUT R16, R16, 0x3f, R49, 0xf8, !PT ;  /* 0x0000003f10107812 */ /* 0x000fe200078ef831 */
[C---:B------:R-:W-:Y:S01]  /*0280*/  IMAD.SHL.U32 R13, R15.reuse, 0x80, RZ ;  /* 0x000000800f0d7824 */ /* 0x040fe200078e00ff */
[----:B------:R-:W-:Y:S02]  /*0290*/  LOP3.LUT R14, R14, 0x4, RZ, 0xc0, !PT ;  /* 0x000000040e0e7812 */ /* 0x000fe400078ec0ff */
[----:B------:R-:W-:Y:S01]  /*02a0*/  LOP3.LUT R8, R8, 0x3f0, RZ, 0xc0, !PT ;  /* 0x000003f008087812 */ /* 0x000fe200078ec0ff */
[----:B------:R-:W-:Y:S01]  /*02b0*/  IMAD.SHL.U32 R44, R16, 0x200, RZ ;  /* 0x00000200102c7824 */ /* 0x000fe200078e00ff */
[----:B------:R-:W-:Y:S01]  /*02c0*/  LOP3.LUT R67, R15, 0x20, RZ, 0xfc, !PT ;  /* 0x000000200f437812 */ /* 0x000fe200078efcff */
[----:B----4-:R-:W-:Y:S01]  /*02d0*/  IMAD.WIDE R12, R13, 0x4, R2 ;  /* 0x000000040d0c7825 */ /* 0x010fe200078e0202 */
[----:B------:R-:W-:-:S02]  /*02e0*/  IADD3 R7, R6, UR4, RZ ;  /* 0x0000000406077c10 */ /* 0x000fc4000fffe0ff */
[----:B------:R-:W-:Y:S01]  /*02f0*/  LOP3.LUT R4, R14, R5, R4, 0xfe, !PT ;  /* 0x000000050e047212 */ /* 0x000fe200078efe04 */
[----:B------:R-:W-:Y:S01]  /*0300*/  VIADD R9, R8, UR4 ;  /* 0x0000000408097c36 */ /* 0x000fe20008000000 */
[----:B------:R-:W-:Y:S01]  /*0310*/  LEA.HI R17, R5, UR4, RZ, 0x1e ;  /* 0x0000000405117c11 */ /* 0x000fe2000f8ff0ff */
[----:B------:R-:W-:Y:S01]  /*0320*/  IMAD.SHL.U32 R5, R67, 0x80, RZ ;  /* 0x0000008043057824 */ /* 0x000fe200078e00ff */
[----:B------:R-:W-:Y:S01]  /*0330*/  SHF.R.U32.HI R19, RZ, 0x6, R49 ;  /* 0x00000006ff137819 */ /* 0x000fe20000011631 */
[C---:B------:R-:W-:Y:S01]  /*0340*/  IMAD R18, R20.reuse, 0x4, R7 ;  /* 0x0000000414127824 */ /* 0x040fe200078e0207 */
[----:B------:R-:W-:Y:S01]  /*0350*/  SHF.R.U32.HI R49, RZ, 0x5, R49 ;  /* 0x00000005ff317819 */ /* 0x000fe20000011631 */
[----:B------:R-:W-:Y:S01]  /*0360*/  IMAD R20, R20, 0x4, R9 ;  /* 0x0000000414147824 */ /* 0x000fe200078e0209 */
[----:B------:R-:W-:Y:S01]  /*0370*/  LEA R17, R4, R17, 0x2 ;  /* 0x0000001104117211 */ /* 0x000fe200078e10ff */
[----:B------:R-:W-:Y:S01]  /*0380*/  IMAD.WIDE R2, R5, 0x4, R2 ;  /* 0x0000000405027825 */ /* 0x000fe200078e0202 */
[----:B------:R-:W-:-:S02]  /*0390*/  ISETP.GE.AND P1, PT, R16, 0x80, PT ;  /* 0x000000801000780c */ /* 0x000fc40003f26270 */
[----:B------:R-:W-:Y:S02]  /*03a0*/  SGXT.U32 R19, R19, 0x3 ;  /* 0x000000031313781a */ /* 0x000fe40000000000 */
[----:B------:R-:W-:Y:S02]  /*03b0*/  LOP3.LUT R49, R49, 0x6, RZ, 0xc0, !PT ;  /* 0x0000000631317812 */ /* 0x000fe400078ec0ff */
[----:B------:R-:W-:-:S07]  /*03c0*/  SHF.R.S32.HI R47, RZ, 0x1f, R44 ;  /* 0x0000001fff2f7819 */ /* 0x000fce000001142c */
.L_x_1:
[----:B0-----:R-:W-:Y:S02]  /*03d0*/  LOP3.LUT R4, R48, 0x38, R19, 0xfe, !PT ;  /* 0x0000003830047812 */ /* 0x001fe400078efe13 */
[----:B------:R-:W-:Y:S02]  /*03e0*/  CS2R R68, SRZ ;  /* 0x0000000000447805 */ /* 0x000fe4000001ff00 */
[----:B------:R-:W-:Y:S02]  /*03f0*/  CS2R R74, SRZ ;  /* 0x00000000004a7805 */ /* 0x000fe4000001ff00 */
[----:B------:R-:W-:Y:S02]  /*0400*/  SHF.L.U32 R4, R4, 0x2, RZ ;  /* 0x0000000204047819 */ /* 0x000fe400000006ff */
[----:B------:R-:W-:Y:S02]  /*0410*/  LOP3.LUT R6, R48, 0x30, R19, 0xfe, !PT ;  /* 0x0000003030067812 */ /* 0x000fe400078efe13 */
[----:B------:R-:W-:-:S03]  /*0420*/  LOP3.LUT R4, R4, 0x1f0, RZ, 0xc0, !PT ;  /* 0x000001f004047812 */ /* 0x000fc600078ec0ff */
[----:B------:R-:W-:Y:S01]  /*0430*/  IMAD.SHL.U32 R6, R6, 0x4, RZ ;  /* 0x0000000406067824 */ /* 0x000fe200078e00ff */
[----:B------:R-:W-:-:S04]  /*0440*/  LOP3.LUT R4, R4, R44, R49, 0xfe, !PT ;  /* 0x0000002c04047212 */ /* 0x000fc800078efe31 */
[----:B------:R-:W-:Y:S02]  /*0450*/  LEA R8, P2, R4, UR8, 0x2 ;  /* 0x0000000804087c11 */ /* 0x000fe4000f8410ff */
[----:B------:R-:W-:Y:S02]  /*0460*/  LOP3.LUT R6, R6, 0x1d0, RZ, 0xc0, !PT ;  /* 0x000001d006067812 */ /* 0x000fe400078ec0ff */
[----:B------:R-:W-:Y:S01]  /*0470*/  LEA.HI.X R9, R4, UR9, R47, 0x2, P2 ;  /* 0x0000000904097c11 */ /* 0x000fe200090f142f */
[----:B------:R-:W-:Y:S01]  /*0480*/  IMAD.MOV.U32 R76, RZ, RZ, RZ ;  /* 0x000000ffff4c7224 */ /* 0x000fe200078e00ff */
[----:B------:R-:W-:-:S03]  /*0490*/  LOP3.LUT R6, R6, R44, R49, 0xfe, !PT ;  /* 0x0000002c06067212 */ /* 0x000fc600078efe31 */
[----:B------:R-:W2:Y:S01]  /*04a0*/  @!P1 LDG.E.EL R68, desc[UR6][R8.64] ;  /* 0x0000000608449981 */ /* 0x000ea2000c2e1900 */
[----:B------:R-:W-:-:S03]  /*04b0*/  LEA R4, P2, R6, UR8, 0x2 ;  /* 0x0000000806047c11 */ /* 0x000fc6000f8410ff */
[----:B------:R-:W3:Y:S01]  /*04c0*/  @!P1 LDG.E.EL R75, desc[UR6][R8.64+0x4] ;  /* 0x00000406084b9981 */ /* 0x000ee2000c2e1900 */
[----:B------:R-:W-:Y:S02]  /*04d0*/  CS2R R70, SRZ ;  /* 0x0000000000467805 */ /* 0x000fe4000001ff00 */
[----:B------:R-:W-:Y:S01]  /*04e0*/  LEA.HI.X R5, R6, UR9, R47, 0x2, P2 ;  /* 0x0000000906057c11 */ /* 0x000fe200090f142f */
[----:B------:R-:W4:Y:S01]  /*04f0*/  @!P1 LDG.E.EL R76, desc[UR6][R8.64+0x20] ;  /* 0x00002006084c9981 */ /* 0x000f22000c2e1900 */
[----:B------:R-:W-:-:S03]  /*0500*/  CS2R R58, SRZ ;  /* 0x00000000003a7805 */ /* 0x000fc6000001ff00 */
[----:B------:R-:W5:Y:S04]  /*0510*/  @!P1 LDG.E.EL R71, desc[UR6][R4.64] ;  /* 0x0000000604479981 */ /* 0x000f68000c2e1900 */
[----:B------:R-:W5:Y:S04]  /*0520*/  @!P1 LDG.E.EL R74, desc[UR6][R4.64+0x4] ;  /* 0x00000406044a9981 */ /* 0x000f68000c2e1900 */
[----:B------:R-:W5:Y:S01]  /*0530*/  @!P1 LDG.E.EL R59, desc[UR6][R4.64+0x20] ;  /* 0x00002006043b9981 */ /* 0x000f62000c2e1900 */
[----:B------:R-:W-:Y:S02]  /*0540*/  LOP3.LUT R50, R48, 0x28, R19, 0xfe, !PT ;  /* 0x0000002830327812 */ /* 0x000fe400078efe13 */
[----:B------:R-:W-:-:S03]  /*0550*/  CS2R R10, SRZ ;  /* 0x00000000000a7805 */ /* 0x000fc6000001ff00 */
[----:B------:R-:W-:Y:S01]  /*0560*/  IMAD.SHL.U32 R50, R50, 0x4, RZ ;  /* 0x0000000432327824 */ /* 0x000fe200078e00ff */
[----:B------:R-:W-:Y:S02]  /*0570*/  LOP3.LUT R52, R48, 0x20, R19, 0xfe, !PT ;  /* 0x0000002030347812 */ /* 0x000fe400078efe13 */
[----:B------:R0:W5:Y:S02]  /*0580*/  @!P1 LDG.E.EL R11, desc[UR6][R8.64+0x24] ;  /* 0x00002406080b9981 */ /* 0x000164000c2e1900 */
[----:B------:R-:W-:Y:S02]  /*0590*/  LOP3.LUT R50, R50, 0x1b0, RZ, 0xc0, !PT ;  /* 0x000001b032327812 */ /* 0x000fe400078ec0ff */
[----:B------:R1:W5:Y:S02]  /*05a0*/  @!P1 LDG.E.EL R10, desc[UR6][R4.64+0x24] ;  /* 0x00002406040a9981 */ /* 0x000364000c2e1900 */
[----:B------:R-:W-:Y:S02]  /*05b0*/  LOP3.LUT R50, R50, R44, R49, 0xfe, !PT ;  /* 0x0000002c32327212 */ /* 0x000fe400078efe31 */
[----:B------:R-:W-:-:S02]  /*05c0*/  SHF.L.U32 R52, R52, 0x2, RZ ;  /* 0x0000000234347819 */ /* 0x000fc400000006ff */
[----:B------:R-:W-:-:S04]  /*05d0*/  LEA R6, P2, R50, UR8, 0x2 ;  /* 0x0000000832067c11 */ /* 0x000fc8000f8410ff */
[----:B------:R-:W-:Y:S02]  /*05e0*/  LEA.HI.X R7, R50, UR9, R47, 0x2, P2 ;  /* 0x0000000932077c11 */ /* 0x000fe400090f142f */
[----:B------:R-:W-:Y:S02]  /*05f0*/  LOP3.LUT R50, R52, 0x190, RZ, 0xc0, !PT ;  /* 0x0000019034327812 */ /* 0x000fe400078ec0ff */
[----:B------:R-:W-:Y:S02]  /*0600*/  LOP3.LUT R52, R48, 0x18, R19, 0xfe, !PT ;  /* 0x0000001830347812 */ /* 0x000fe400078efe13 */
[----:B------:R-:W-:Y:S02]  /*0610*/  LOP3.LUT R62, R48, 0x8, R19, 0xfe, !PT ;  /* 0x00000008303e7812 */ /* 0x000fe400078efe13 */
[----:B------:R-:W-:Y:S01]  /*0620*/  LOP3.LUT R56, R48, 0x10, R19, 0xfe, !PT ;  /* 0x0000001030387812 */ /* 0x000fe200078efe13 */
[----:B------:R-:W-:Y:S01]  /*0630*/  IMAD.SHL.U32 R52, R52, 0x4, RZ ;  /* 0x0000000434347824 */ /* 0x000fe200078e00ff */
[----:B0-----:R-:W-:-:S02]  /*0640*/  LOP3.LUT R8, R50, R44, R49, 0xfe, !PT ;  /* 0x0000002c32087212 */ /* 0x001fc400078efe31 */
[----:B------:R-:W-:Y:S02]  /*0650*/  CS2R R64, SRZ ;  /* 0x0000000000407805 */ /* 0x000fe4000001ff00 */
[----:B------:R-:W-:Y:S01]  /*0660*/  MOV R66, RZ ;  /* 0x000000ff00427202 */ /* 0x000fe20000000f00 */
[----:B------:R-:W-:Y:S01]  /*0670*/  IMAD.MOV.U32 R57, RZ, RZ, RZ ;  /* 0x000000ffff397224 */ /* 0x000fe200078e00ff */
[----:B------:R-:W-:Y:S02]  /*0680*/  LOP3.LUT R52, R52, 0x170, RZ, 0xc0, !PT ;  /* 0x0000017034347812 */ /* 0x000fe400078ec0ff */
[----:B------:R-:W-:Y:S02]  /*0690*/  CS2R R60, SRZ ;  /* 0x00000000003c7805 */ /* 0x000fe4000001ff00 */
[----:B-1----:R-:W-:Y:S01]  /*06a0*/  LEA R4, P2, R8, UR8, 0x2 ;  /* 0x0000000808047c11 */ /* 0x002fe2000f8410ff */
[----:B------:R-:W-:Y:S01]  /*06b0*/  IMAD.MOV.U32 R53, RZ, RZ, RZ ;  /* 0x000000ffff357224 */ /* 0x000fe200078e00ff */
[----:B------:R-:W-:-:S02]  /*06c0*/  LOP3.LUT R52, R52, R44, R49, 0xfe, !PT ;  /* 0x0000002c34347212 */ /* 0x000fc400078efe31 */
[----:B------:R-:W-:Y:S02]  /*06d0*/  CS2R R54, SRZ ;  /* 0x0000000000367805 */ /* 0x000fe4000001ff00 */
[--C-:B------:R-:W-:Y:S01]  /*06e0*/  LEA.HI.X R5, R8, UR9, R47.reuse, 0x2, P2 ;  /* 0x0000000908057c11 */ /* 0x100fe200090f142f */
[----:B------:R-:W-:Y:S01]  /*06f0*/  IMAD.SHL.U32 R62, R62, 0x4, RZ ;  /* 0x000000043e3e7824 */ /* 0x000fe200078e00ff */
[----:B------:R-:W-:Y:S01]  /*0700*/  LEA R8, P2, R52, UR8, 0x2 ;  /* 0x0000000834087c11 */ /* 0x000fe2000f8410ff */
[----:B------:R-:W-:Y:S01]  /*0710*/  IMAD.SHL.U32 R56, R56, 0x4, RZ ;  /* 0x0000000438387824 */ /* 0x000fe200078e00ff */
[----:B------:R-:W-:Y:S01]  /*0720*/  MOV R50, RZ ;  /* 0x000000ff00327202 */ /* 0x000fe20000000f00 */
[----:B------:R-:W-:Y:S01]  /*0730*/  IMAD.MOV.U32 R51, RZ, RZ, RZ ;  /* 0x000000ffff337224 */ /* 0x000fe200078e00ff */
[----:B------:R-:W-:Y:S01]  /*0740*/  LEA.HI.X R9, R52, UR9, R47, 0x2, P2 ;  /* 0x0000000934097c11 */ /* 0x000fe200090f142f */
[----:B------:R-:W-:Y:S01]  /*0750*/  IMAD.MOV.U32 R52, RZ, RZ, RZ ;  /* 0x000000ffff347224 */ /* 0x000fe200078e00ff */
[----:B------:R-:W-:Y:S01]  /*0760*/  LOP3.LUT R62, R62, 0x130, RZ, 0xc0, !PT ;  /* 0x000001303e3e7812 */ /* 0x000fe200078ec0ff */
[----:B------:R-:W5:Y:S01]  /*0770*/  @!P1 LDG.E.EL R64, desc[UR6][R4.64] ;  /* 0x0000000604409981 */ /* 0x000f62000c2e1900 */
[----:B------:R-:W-:-:S02]  /*0780*/  LOP3.LUT R56, R56, 0x150, RZ, 0xc0, !PT ;  /* 0x0000015038387812 */ /* 0x000fc400078ec0ff */
[----:B------:R-:W-:Y:S01]  /*0790*/  LOP3.LUT R62, R62, R44, R49, 0xfe, !PT ;  /* 0x0000002c3e3e7212 */ /* 0x000fe200078efe31 */
[----:B------:R-:W5:Y:S01]  /*07a0*/  @!P1 LDG.E.EL R65, desc[UR6][R8.64] ;  /* 0x0000000608419981 */ /* 0x000f62000c2e1900 */
[----:B------:R-:W-:-:S03]  /*07b0*/  LOP3.LUT R56, R56, R44, R49, 0xfe, !PT ;  /* 0x0000002c38387212 */ /* 0x000fc600078efe31 */
[----:B------:R-:W5:Y:S04]  /*07c0*/  @!P1 LDG.E.EL R66, desc[UR6][R8.64+0x4] ;  /* 0x0000040608429981 */ /* 0x000f68000c2e1900 */
[----:B------:R-:W5:Y:S04]  /*07d0*/  @!P1 LDG.E.EL R57, desc[UR6][R8.64+0x20] ;  /* 0x0000200608399981 */ /* 0x000f68000c2e1900 */
[----:B------:R0:W5:Y:S04]  /*07e0*/  @!P1 LDG.E.EL R52, desc[UR6][R8.64+0x24] ;  /* 0x0000240608349981 */ /* 0x000168000c2e1900 */
[----:B------:R-:W5:Y:S04]  /*07f0*/  @!P1 LDG.E.EL R60, desc[UR6][R4.64+0x4] ;  /* 0x00000406043c9981 */ /* 0x000f68000c2e1900 */
[----:B------:R-:W5:Y:S01]  /*0800*/  @!P1 LDG.E.EL R53, desc[UR6][R4.64+0x20] ;  /* 0x0000200604359981 */ /* 0x000f62000c2e1900 */
[----:B0-----:R-:W-:-:S03]  /*0810*/  LOP3.LUT R8, R48, R14, RZ, 0xfc, !PT ;  /* 0x0000000e30087212 */ /* 0x001fc600078efcff */
[----:B------:R0:W5:Y:S04]  /*0820*/  @!P1 LDG.E.EL R50, desc[UR6][R4.64+0x24] ;  /* 0x0000240604329981 */ /* 0x000168000c2e1900 */
[----:B------:R-:W5:Y:S01]  /*0830*/  @!P1 LDG.E.EL R58, desc[UR6][R6.64] ;  /* 0x00000006063a9981 */ /* 0x000f62000c2e1900 */
[----:B------:R-:W-:-:S03]  /*0840*/  IMAD.SHL.U32 R8, R8, 0x4, RZ ;  /* 0x0000000408087824 */ /* 0x000fc600078e00ff */
[----:B------:R-:W5:Y:S01]  /*0850*/  @!P1 LDG.E.EL R61, desc[UR6][R6.64+0x4] ;  /* 0x00000406063d9981 */ /* 0x000f62000c2e1900 */
[----:B0-----:R-:W-:-:S03]  /*0860*/  LEA R4, P2, R62, UR8, 0x2 ;  /* 0x000000083e047c11 */ /* 0x001fc6000f8410ff */
[----:B------:R-:W5:Y:S04]  /*0870*/  @!P1 LDG.E.EL R54, desc[UR6][R6.64+0x20] ;  /* 0x0000200606369981 */ /* 0x000f68000c2e1900 */
[----:B------:R0:W5:Y:S01]  /*0880*/  @!P1 LDG.E.EL R51, desc[UR6][R6.64+0x24] ;  /* 0x0000240606339981 */ /* 0x000162000c2e1900 */
[----:B------:R-:W-:Y:S02]  /*0890*/  LEA.HI.X R5, R62, UR9, R47, 0x2, P2 ;  /* 0x000000093e057c11 */ /* 0x000fe400090f142f */
[----:B------:R-:W-:Y:S02]  /*08a0*/  CS2R R72, SRZ ;  /* 0x0000000000487805 */ /* 0x000fe4000001ff00 */
[----:B------:R-:W-:Y:S02]  /*08b0*/  CS2R R62, SRZ ;  /* 0x00000000003e7805 */ /* 0x000fe4000001ff00 */
[----:B------:R-:W-:Y:S01]  /*08c0*/  LOP3.LUT R9, R8, R49, R44, 0xfe, !PT ;  /* 0x0000003108097212 */ /* 0x000fe200078efe2c */
[----:B------:R-:W5:Y:S01]  /*08d0*/  @!P1 LDG.E.EL R69, desc[UR6][R4.64] ;  /* 0x0000000604459981 */ /* 0x000f62000c2e1900 */
[----:B0-----:R-:W-:-:S03]  /*08e0*/  LEA R6, P3, R56, UR8, 0x2 ;  /* 0x0000000838067c11 */ /* 0x001fc6000f8610ff */
[----:B------:R-:W5:Y:S01]  /*08f0*/  @!P1 LDG.E.EL R72, desc[UR6][R4.64+0x4] ;  /* 0x0000040604489981 */ /* 0x000f62000c2e1900 */
[----:B------:R-:W-:-:S03]  /*0900*/  LEA.HI.X R7, R56, UR9, R47, 0x2, P3 ;  /* 0x0000000938077c11 */ /* 0x000fc600098f142f */
[----:B------:R-:W5:Y:S01]  /*0910*/  @!P1 LDG.E.EL R63, desc[UR6][R4.64+0x20] ;  /* 0x00002006043f9981 */ /* 0x000f62000c2e1900 */
[----:B------:R-:W-:-:S03]  /*0920*/  MOV R56, RZ ;  /* 0x000000ff00387202 */ /* 0x000fc60000000f00 */
[----:B------:R-:W5:Y:S04]  /*0930*/  @!P1 LDG.E.EL R70, desc[UR6][R6.64] ;  /* 0x0000000606469981 */ /* 0x000f68000c2e1900 */
[----:B------:R-:W5:Y:S04]  /*0940*/  @!P1 LDG.E.EL R73, desc[UR6][R6.64+0x4] ;  /* 0x0000040606499981 */ /* 0x000f68000c2e1900 */
[----:B------:R-:W5:Y:S04]  /*0950*/  @!P1 LDG.E.EL R62, desc[UR6][R6.64+0x20] ;  /* 0x00002006063e9981 */ /* 0x000f68000c2e1900 */
[----:B------:R0:W5:Y:S04]  /*0960*/  @!P1 LDG.E.EL R55, desc[UR6][R6.64+0x24] ;  /* 0x0000240606379981 */ /* 0x000168000c2e1900 */
[----:B------:R1:W5:Y:S01]  /*0970*/  @!P1 LDG.E.EL R56, desc[UR6][R4.64+0x24] ;  /* 0x0000240604389981 */ /* 0x000362000c2e1900 */
[----:B0-----:R-:W-:-:S04]  /*0980*/  SHF.R.S64 R6, RZ, 0x1e, R9 ;  /* 0x0000001eff067819 */ /* 0x001fc80000001009 */
[----:B------:R-:W-:Y:S02]  /*0990*/  IADD3 R6, P2, R6, UR8, RZ ;  /* 0x0000000806067c10 */ /* 0x000fe4000ff5e0ff */
[----:B-1----:R-:W-:Y:S02]  /*09a0*/  SHF.R.S32.HI R4, RZ, 0x1f, R9 ;  /* 0x0000001fff047819 */ /* 0x002fe40000011409 */
[----:B------:R-:W-:Y:S02]  /*09b0*/  LEA.HI.X.SX32 R7, R9, UR9, 0x2, P2 ;  /* 0x0000000909077c11 */ /* 0x000fe400090f16ff */
[----:B--2---:R-:W-:Y:S02]  /*09c0*/  SEL R8, R68, RZ, !P1 ;  /* 0x000000ff44087207 */ /* 0x004fe40004800000 */
[----:B---3--:R-:W-:Y:S02]  /*09d0*/  SEL R75, R75, RZ, !P1 ;  /* 0x000000ff4b4b7207 */ /* 0x008fe40004800000 */
[----:B----4-:R-:W-:-:S03]  /*09e0*/  SEL R5, R76, RZ, !P1 ;  /* 0x000000ff4c057207 */ /* 0x010fc60004800000 */
[----:B------:R-:W-:Y:S01]  /*09f0*/  FADD R8, R8, R75 ;  /* 0x0000004b08087221 */ /* 0x000fe20000000000 */
[C---:B------:R-:W-:Y:S01]  /*0a00*/  SHF.L.U32 R75, R9.reuse, 0x2, RZ ;  /* 0x00000002094b7819 */ /* 0x040fe200000006ff */
[----:B------:R-:W-:Y:S01]  /*0a10*/  IMAD.MOV.U32 R68, RZ, RZ, RZ ;  /* 0x000000ffff447224 */ /* 0x000fe200078e00ff */
[----:B------:R-:W-:Y:S01]  /*0a20*/  SHF.L.U64.HI R9, R9, 0x2, R4 ;  /* 0x0000000209097819 */ /* 0x000fe20000010204 */
[----:B------:R-:W-:Y:S01]  /*0a30*/  FADD R76, R5, R8 ;  /* 0x00000008054c7221 */ /* 0x000fe20000000000 */
[----:B-----5:R-:W-:Y:S02]  /*0a40*/  SEL R8, R71, RZ, !P1 ;  /* 0x000000ff47087207 */ /* 0x020fe40004800000 */
[----:B------:R-:W-:Y:S01]  /*0a50*/  LOP3.LUT R4, R75, 0x4, RZ, 0xfc, !PT ;  /* 0x000000044b047812 */ /* 0x000fe200078efcff */
[----:B------:R0:W2:Y:S01]  /*0a60*/  @!P1 LDG.E.EL R68, desc[UR6][R6.64] ;  /* 0x0000000606449981 */ /* 0x0000a2000c2e1900 */
[----:B------:R-:W-:Y:S02]  /*0a70*/  SEL R5, R74, RZ, !P1 ;  /* 0x000000ff4a057207 */ /* 0x000fe40004800000 */
[----:B------:R-:W-:-:S02]  /*0a80*/  IADD3 R4, P2, R4, UR8, RZ ;  /* 0x0000000804047c10 */ /* 0x000fc4000ff5e0ff */
[----:B------:R-:W-:Y:S01]  /*0a90*/  SEL R59, R59, RZ, !P1 ;  /* 0x000000ff3b3b7207 */ /* 0x000fe20004800000 */
[----:B------:R-:W-:Y:S01]  /*0aa0*/  FADD R8, R8, R5 ;  /* 0x0000000508087221 */ /* 0x000fe20000000000 */
[----:B------:R-:W-:Y:S02]  /*0ab0*/  IADD3.X R5, R9, UR9, RZ, P2, !PT ;  /* 0x0000000909057c10 */ /* 0x000fe400097fe4ff */
[----:B0-----:R-:W-:Y:S01]  /*0ac0*/  LOP3.LUT R6, R75, 0x20, RZ, 0xfc, !PT ;  /* 0x000000204b067812 */ /* 0x001fe200078efcff */
[----:B------:R-:W-:Y:S02]  /*0ad0*/  IMAD.MOV.U32 R71, RZ, RZ, RZ ;  /* 0x000000ffff477224 */ /* 0x000fe400078e00ff */
[----:B------:R-:W-:Y:S01]  /*0ae0*/  FADD R74, R59, R8 ;  /* 0x000000083b4a7221 */ /* 0x000fe20000000000 */
[----:B------:R-:W-:Y:S02]  /*0af0*/  LOP3.LUT R8, R75, 0x24, RZ, 0xfc, !PT ;  /* 0x000000244b087812 */ /* 0x000fe400078efcff */
[----:B------:R-:W-:Y:S01]  /*0b00*/  IADD3 R6, P2, R6, UR8, RZ ;  /* 0x0000000806067c10 */ /* 0x000fe2000ff5e0ff */
[----:B------:R-:W-:Y:S01]  /*0b10*/  IMAD.MOV.U32 R59, RZ, RZ, RZ ;  /* 0x000000ffff3b7224 */ /* 0x000fe200078e00ff */
[----:B------:R0:W3:Y:S02]  /*0b20*/  @!P1 LDG.E.EL R71, desc[UR6][R4.64] ;  /* 0x0000000604479981 */ /* 0x0000e4000c2e1900 */
[----:B------:R-:W-:-:S02]  /*0b30*/  IADD3.X R7, R9, UR9, RZ, P2, !PT ;  /* 0x0000000909077c10 */ /* 0x000fc400097fe4ff */
[----:B------:R-:W-:-:S03]  /*0b40*/  IADD3 R8, P2, R8, UR8, RZ ;  /* 0x0000000808087c10 */ /* 0x000fc6000ff5e0ff */
[----:B------:R1:W4:Y:S01]  /*0b50*/  @!P1 LDG.E.EL R59, desc[UR6][R6.64] ;  /* 0x00000006063b9981 */ /* 0x000322000c2e1900 */
[----:B------:R-:W-:Y:S02]  /*0b60*/  IADD3.X R9, R9, UR9, RZ, P2, !PT ;  /* 0x0000000909097c10 */ /* 0x000fe400097fe4ff */
[----:B0-----:R-:W-:-:S06]  /*0b70*/  MOV R4, RZ ;  /* 0x000000ff00047202 */ /* 0x001fcc0000000f00 */
[----:B------:R0:W5:Y:S01]  /*0b80*/  @!P1 LDG.E.EL R4, desc[UR6][R8.64] ;  /* 0x0000000608049981 */ /* 0x000162000c2e1900 */
[----:B------:R-:W-:Y:S02]  /*0b90*/  SEL R11, R11, RZ, !P1 ;  /* 0x000000ff0b0b7207 */ /* 0x000fe40004800000 */
[----:B------:R-:W-:Y:S02]  /*0ba0*/  SEL R64, R64, RZ, !P1 ;  /* 0x000000ff40407207 */ /* 0x000fe40004800000 */
[----:B------:R-:W-:Y:S02]  /*0bb0*/  SEL R65, R65, RZ, !P1 ;  /* 0x000000ff41417207 */ /* 0x000fe40004800000 */
[----:B------:R-:W-:Y:S02]  /*0bc0*/  SEL R66, R66, RZ, !P1 ;  /* 0x000000ff42427207 */ /* 0x000fe40004800000 */
[----:B-1----:R-:W-:Y:S02]  /*0bd0*/  SEL R7, R60, RZ, !P1 ;  /* 0x000000ff3c077207 */ /* 0x002fe40004800000 */
[----:B------:R-:W-:-:S02]  /*0be0*/  SEL R5, R58, RZ, !P1 ;  /* 0x000000ff3a057207 */ /* 0x000fc40004800000 */
[----:B------:R-:W-:Y:S02]  /*0bf0*/  SEL R58, R61, RZ, !P1 ;  /* 0x000000ff3d3a7207 */ /* 0x000fe40004800000 */
[----:B------:R-:W-:-:S03]  /*0c00*/  SEL R6, R54, RZ, !P1 ;  /* 0x000000ff36067207 */ /* 0x000fc60004800000 */
[----:B------:R-:W-:Y:S01]  /*0c10*/  FADD R5, R5, R58 ;  /* 0x0000003a05057221 */ /* 0x000fe20000000000 */
[----:B0-----:R-:W-:-:S03]  /*0c20*/  SEL R8, R53, RZ, !P1 ;  /* 0x000000ff35087207 */ /* 0x001fc60004800000 */
[----:B------:R-:W-:Y:S01]  /*0c30*/  FADD R6, R6, R5 ;  /* 0x0000000506067221 */ /* 0x000fe20000000000 */
[----:B------:R-:W-:Y:S01]  /*0c40*/  FADD R5, R64, R7 ;  /* 0x0000000740057221 */ /* 0x000fe20000000000 */
[----:B------:R-:W-:Y:S02]  /*0c50*/  SEL R61, R10, RZ, !P1 ;  /* 0x000000ff0a3d7207 */ /* 0x000fe40004800000 */
[----:B------:R-:W-:Y:S02]  /*0c60*/  SEL R7, R69, RZ, !P1 ;  /* 0x000000ff45077207 */ /* 0x000fe40004800000 */
[----:B------:R-:W-:Y:S02]  /*0c70*/  SEL R9, R51, RZ, !P1 ;  /* 0x000000ff33097207 */ /* 0x000fe40004800000 */
[----:B------:R-:W-:Y:S01]  /*0c80*/  SEL R72, R72, RZ, !P1 ;  /* 0x000000ff48487207 */ /* 0x000fe20004800000 */
[----:B------:R-:W-:Y:S01]  /*0c90*/  FADD R8, R8, R5 ;  /* 0x0000000508087221 */ /* 0x000fe20000000000 */
[----:B------:R-:W-:-:S02]  /*0ca0*/  SEL R53, R50, RZ, !P1 ;  /* 0x000000ff32357207 */ /* 0x000fc40004800000 */
[----:B------:R-:W-:Y:S01]  /*0cb0*/  SEL R10, R63, RZ, !P1 ;  /* 0x000000ff3f0a7207 */ /* 0x000fe20004800000 */
[----:B------:R-:W-:Y:S01]  /*0cc0*/  FADD R7, R7, R72 ;  /* 0x0000004807077221 */ /* 0x000fe20000000000 */
[----:B------:R-:W-:Y:S02]  /*0cd0*/  SEL R50, R57, RZ, !P1 ;  /* 0x000000ff39327207 */ /* 0x000fe40004800000 */
[----:B------:R-:W-:Y:S01]  /*0ce0*/  SEL R70, R70, RZ, !P1 ;  /* 0x000000ff46467207 */ /* 0x000fe20004800000 */
[----:B------:R-:W-:Y:S01]  /*0cf0*/  FADD R5, R65, R66 ;  /* 0x0000004241057221 */ /* 0x000fe20000000000 */
[----:B------:R-:W-:Y:S01]  /*0d00*/  SEL R73, R73, RZ, !P1 ;  /* 0x000000ff49497207 */ /* 0x000fe20004800000 */
[----:B------:R-:W-:Y:S01]  /*0d10*/  FADD R9, R9, R6 ;  /* 0x0000000609097221 */ /* 0x000fe20000000000 */
[----:B------:R-:W-:Y:S01]  /*0d20*/  FADD R60, R53, R8 ;  /* 0x00000008353c7221 */ /* 0x000fe20000000000 */
[----:B------:R-:W-:Y:S01]  /*0d30*/  FADD R7, R10, R7 ;  /* 0x000000070a077221 */ /* 0x000fe20000000000 */
[----:B------:R-:W-:Y:S01]  /*0d40*/  SEL R51, R62, RZ, !P1 ;  /* 0x000000ff3e337207 */ /* 0x000fe20004800000 */
[----:B------:R-:W-:Y:S01]  /*0d50*/  FADD R6, R70, R73 ;  /* 0x0000004946067221 */ /* 0x000fe20000000000 */
[----:B------:R-:W-:-:S03]  /*0d60*/  FADD R8, R50, R5 ;  /* 0x0000000532087221 */ /* 0x000fc60000000000 */
[----:B------:R-:W-:Y:S01]  /*0d70*/  FADD R6, R51, R6 ;  /* 0x0000000633067221 */ /* 0x000fe20000000000 */
[----:B------:R-:W-:Y:S02]  /*0d80*/  SEL R51, R52, RZ, !P1 ;  /* 0x000000ff34337207 */ /* 0x000fe40004800000 */
[----:B------:R-:W-:Y:S02]  /*0d90*/  SEL R55, R55, RZ, !P1 ;  /* 0x000000ff37377207 */ /* 0x000fe40004800000 */
[----:B------:R-:W-:Y:S01]  /*0da0*/  SEL R56, R56, RZ, !P1 ;  /* 0x000000ff38387207 */ /* 0x000fe20004800000 */
[----:B------:R-:W-:Y:S01]  /*0db0*/  FADD R58, R61, R74 ;  /* 0x0000004a3d3a7221 */ /* 0x000fe20000000000 */
[----:B------:R-:W-:Y:S01]  /*0dc0*/  FADD R8, R51, R8 ;  /* 0x0000000833087221 */ /* 0x000fe20000000000 */
[----:B------:R-:W-:Y:S01]  /*0dd0*/  FADD R11, R11, R76 ;  /* 0x0000004c0b0b7221 */ /* 0x000fe20000000000 */
[----:B------:R-:W-:Y:S01]  /*0de0*/  FADD R6, R55, R6 ;  /* 0x0000000637067221 */ /* 0x000fe20000000000 */
[----:B------:R-:W-:Y:S01]  /*0df0*/  FADD R7, R56, R7 ;  /* 0x0000000738077221 */ /* 0x000fe20000000000 */
[----:B------:R-:W-:Y:S01]  /*0e00*/  FMUL R58, R58, 0.25 ;  /* 0x3e8000003a3a7820 */ /* 0x000fe20000400000 */
[----:B------:R-:W-:Y:S01]  /*0e10*/  FMUL R57, R8, 0.25 ;  /* 0x3e80000008397820 */ /* 0x000fe20000400000 */
[----:B------:R-:W-:Y:S01]  /*0e20*/  FMUL R56, R11, 0.25 ;  /* 0x3e8000000b387820 */ /* 0x000fe20000400000 */
[----:B------:R-:W-:Y:S01]  /*0e30*/  FMUL R55, R9, 0.25 ;  /* 0x3e80000009377820 */ /* 0x000fe20000400000 */
[----:B------:R-:W-:Y:S01]  /*0e40*/  FMUL R60, R60, 0.25 ;  /* 0x3e8000003c3c7820 */ /* 0x000fe20000400000 */
[----:B------:R-:W-:Y:S01]  /*0e50*/  FMUL R62, R6, 0.25 ;  /* 0x3e800000063e7820 */ /* 0x000fe20000400000 */
[----:B------:R-:W-:Y:S01]  /*0e60*/  FMUL R61, R7, 0.25 ;  /* 0x3e800000073d7820 */ /* 0x000fe20000400000 */
[----:B------:R-:W-:Y:S01]  /*0e70*/  IMAD.MOV.U32 R50, RZ, RZ, 0x3f800000 ;  /* 0x3f800000ff327424 */ /* 0x000fe200078e00ff */
[----:B------:R-:W-:Y:S01]  /*0e80*/  CS2R R74, SRZ ;  /* 0x00000000004a7805 */ /* 0x000fe2000001ff00 */
[----:B------:R-:W-:Y:S01]  /*0e90*/  IMAD.MOV.U32 R73, RZ, RZ, RZ ;  /* 0x000000ffff497224 */ /* 0x000fe200078e00ff */
[----:B------:R-:W-:-:S02]  /*0ea0*/  CS2R R76, SRZ ;  /* 0x00000000004c7805 */ /* 0x000fc4000001ff00 */
[----:B------:R-:W-:Y:S02]  /*0eb0*/  CS2R R78, SRZ ;  /* 0x00000000004e7805 */ /* 0x000fe4000001ff00 */
[----:B------:R-:W-:Y:S01]  /*0ec0*/  MOV R80, RZ ;  /* 0x000000ff00507202 */ /* 0x000fe20000000f00 */
[----:B------:R-:W-:Y:S01]  /*0ed0*/  IMAD.MOV.U32 R51, RZ, RZ, 0x3f800000 ;  /* 0x3f800000ff337424 */ /* 0x000fe200078e00ff */
[----:B------:R-:W-:Y:S01]  /*0ee0*/  MOV R53, 0x3f800000 ;  /* 0x3f80000000357802 */ /* 0x000fe20000000f00 */
[----:B------:R-:W-:Y:S01]  /*0ef0*/  IMAD.MOV.U32 R52, RZ, RZ, 0x3f800000 ;  /* 0x3f800000ff347424 */ /* 0x000fe200078e00ff */
[----:B------:R-:W-:Y:S01]  /*0f00*/  MOV R66, 0x3f800000 ;  /* 0x3f80000000427802 */ /* 0x000fe20000000f00 */
[----:B------:R-:W-:Y:S02]  /*0f10*/  IMAD.MOV.U32 R54, RZ, RZ, 0x3f800000 ;  /* 0x3f800000ff367424 */ /* 0x000fe400078e00ff */
[----:B------:R-:W-:Y:S02]  /*0f20*/  IMAD.MOV.U32 R81, RZ, RZ, 0x3f800000 ;  /* 0x3f800000ff517424 */ /* 0x000fe400078e00ff */
[----:B------:R-:W-:-:S02]  /*0f30*/  IMAD.MOV.U32 R72, RZ, RZ, R56 ;  /* 0x000000ffff487224 */ /* 0x000fc400078e0038 */
[----:B------:R-:W-:Y:S02]  /*0f40*/  IMAD.MOV.U32 R70, RZ, RZ, R55 ;  /* 0x000000ffff467224 */ /* 0x000fe400078e0037 */
[----:B------:R-:W-:Y:S02]  /*0f50*/  IMAD.MOV.U32 R69, RZ, RZ, R60 ;  /* 0x000000ffff457224 */ /* 0x000fe400078e003c */
[----:B------:R-:W-:Y:S02]  /*0f60*/  IMAD.MOV.U32 R65, RZ, RZ, R62 ;  /* 0x000000ffff417224 */ /* 0x000fe400078e003e */
[----:B------:R-:W-:Y:S01]  /*0f70*/  IMAD.MOV.U32 R63, RZ, RZ, R61 ;  /* 0x000000ffff3f7224 */ /* 0x000fe200078e003d */
[----:B--2---:R-:W-:Y:S02]  /*0f80*/  SEL R68, R68, RZ, !P1 ;  /* 0x000000ff44447207 */ /* 0x004fe40004800000 */
[----:B---3--:R-:W-:-:S05]  /*0f90*/  SEL R71, R71, RZ, !P1 ;  /* 0x000000ff47477207 */ /* 0x008fca0004800000 */
[----:B------:R-:W-:Y:S01]  /*0fa0*/  FADD R5, R68, R71 ;  /* 0x0000004744057221 */ /* 0x000fe20000000000 */
[----:B----4-:R-:W-:-:S05]  /*0fb0*/  SEL R10, R59, RZ, !P1 ;  /* 0x000000ff3b0a7207 */ /* 0x010fca0004800000 */
[----:B------:R-:W-:Y:S01]  /*0fc0*/  FADD R5, R10, R5 ;  /* 0x000000050a057221 */ /* 0x000fe20000000000 */
[----:B-----5:R-:W-:-:S05]  /*0fd0*/  SEL R4, R4, RZ, !P1 ;  /* 0x000000ff04047207 */ /* 0x020fca0004800000 */
[----:B------:R-:W-:-:S04]  /*0fe0*/  FADD R5, R4, R5 ;  /* 0x0000000504057221 */ /* 0x000fc80000000000 */
[----:B------:R-:W-:Y:S01]  /*0ff0*/  FMUL R64, R5, 0.25 ;  /* 0x3e80000005407820 */ /* 0x000fe20000400000 */
[----:B------:R-:W-:Y:S01]  /*1000*/  IMAD.MOV.U32 R59, RZ, RZ, 0x3f800000 ;  /* 0x3f800000ff3b7424 */ /* 0x000fe200078e00ff */
[----:B------:R-:W-:Y:S02]  /*1010*/  MOV R71, R58 ;  /* 0x0000003a00477202 */ /* 0x000fe40000000f00 */
[----:B------:R-:W-:Y:S02]  /*1020*/  MOV R68, R57 ;  /* 0x0000003900447202 */ /* 0x000fe40000000f00 */
[----:B------:R-:W-:Y:S01]  /*1030*/  MOV R6, R64 ;  /* 0x0000004000067202 */ /* 0x000fe20000000f00 */
[----:B------:R-:W-:Y:S06]  /*1040*/  @P0 BRA `(.L_x_0) ;  /* 0x0000000400c00947 */ /* 0x000fec0003800000 */
[----:B------:R-:W-:Y:S01]  /*1050*/  FADD R50, R41, 1 ;  /* 0x3f80000029327421 */ /* 0x000fe20000000000 */
[----:B------:R-:W-:Y:S01]  /*1060*/  FADD R4, R64, -R25 ;  /* 0x8000001940047221 */ /* 0x000fe20000000000 */
[----:B------:R-:W-:Y:S01]  /*1070*/  FADD R52, R39, 1 ;  /* 0x3f80000027347421 */ /* 0x000fe20000000000 */
[----:B------:R-:W-:Y:S01]  /*1080*/  FADD R51, R40, 1 ;  /* 0x3f80000028337421 */ /* 0x000fe20000000000 */
[----:B------:R-:W-:Y:S01]  /*1090*/  FMUL R7, R50, 0.25 ;  /* 0x3e80000032077820 */ /* 0x000fe20000400000 */
[----:B------:R-:W-:Y:S01]  /*10a0*/  FMUL R9, R4, 0.25 ;  /* 0x3e80000004097820 */ /* 0x000fe20000400000 */
[----:B------:R-:W-:Y:S01]  /*10b0*/  FSETP.GT.AND P4, PT, |R50|, 8.50705917302346158658e+37, PT ;  /* 0x7e8000003200780b */ /* 0x000fe20003f84200 */
[----:B------:R-:W-:Y:S01]  /*10c0*/  FMUL R11, R52, 0.25 ;  /* 0x3e800000340b7820 */ /* 0x000fe20000400000 */
[----:B------:R-:W-:Y:S01]  /*10d0*/  FSETP.GEU.AND P5, PT, |R50|, 1.175494350822287508e-38, PT ;  /* 0x008000003200780b */ /* 0x000fe20003fae200 */
[----:B------:R-:W-:Y:S01]  /*10e0*/  FADD R5, R61, -R24 ;  /* 0x800000183d057221 */ /* 0x000fe20000000000 */
[----:B------:R-:W-:Y:S01]  /*10f0*/  FSEL R7, R7, R50, P4 ;  /* 0x0000003207077208 */ /* 0x000fe20002000000 */
[----:B------:R-:W-:Y:S01]  /*1100*/  FADD R53, R38, 1 ;  /* 0x3f80000026357421 */ /* 0x000fe20000000000 */
[----:B------:R-:W-:Y:S01]  /*1110*/  FSEL R9, R9, R4, P4 ;  /* 0x0000000409097208 */ /* 0x000fe20002000000 */
[----:B------:R-:W-:Y:S01]  /*1120*/  FMUL R6, R51, 0.25 ;  /* 0x3e80000033067820 */ /* 0x000fe20000400000 */
[C---:B------:R-:W-:Y:S01]  /*1130*/  FSETP.GEU.AND P4, PT, |R52|.reuse, 1.175494350822287508e-38, PT ;  /* 0x008000003400780b */ /* 0x040fe20003f8e200 */
[----:B------:R-:W-:Y:S01]  /*1140*/  FMUL R10, R5, 0.25 ;  /* 0x3e800000050a7820 */ /* 0x000fe20000400000 */
[----:B------:R-:W-:Y:S01]  /*1150*/  FSETP.GT.AND P3, PT, |R52|, 8.50705917302346158658e+37, PT ;  /* 0x7e8000003400780b */ /* 0x000fe20003f64200 */
[----:B------:R-:W-:Y:S01]  /*1160*/  FADD R76, R62, -R23 ;  /* 0x800000173e4c7221 */ /* 0x000fe20000000000 */
[----:B------:R-:W-:Y:S01]  /*1170*/  FSETP.GT.AND P6, PT, |R51|, 8.50705917302346158658e+37, PT ;  /* 0x7e8000003300780b */ /* 0x000fe20003fc4200 */
[----:B------:R-:W-:Y:S01]  /*1180*/  FMUL R54, R53, 0.25 ;  /* 0x3e80000035367820 */ /* 0x000fe20000400000 */
[----:B------:R-:W-:Y:S01]  /*1190*/  FSEL R11, R11, R52, P3 ;  /* 0x000000340b0b7208 */ /* 0x000fe20001800000 */
[----:B------:R-:W-:Y:S01]  /*11a0*/  @!P5 FMUL R7, R7, 16777216 ;  /* 0x4b8000000707d820 */ /* 0x000fe20000400000 */
[----:B------:R-:W-:Y:S01]  /*11b0*/  FSETP.GEU.AND P2, PT, |R51|, 1.175494350822287508e-38, PT ;  /* 0x008000003300780b */ /* 0x000fe20003f4e200 */
[----:B------:R-:W-:Y:S01]  /*11c0*/  @!P5 FMUL R9, R9, 16777216 ;  /* 0x4b8000000909d820 */ /* 0x000fe20000400000 */
[----:B------:R-:W-:Y:S01]  /*11d0*/  FSETP.GEU.AND P5, PT, |R53|, 1.175494350822287508e-38, PT ;  /* 0x008000003500780b */ /* 0x000fe20003fae200 */
[----:B------:R-:W-:Y:S01]  /*11e0*/  FADD R75, R57, -R22 ;  /* 0x80000016394b7221 */ /* 0x000fe20000000000 */
[----:B------:R-:W-:Y:S01]  /*11f0*/  FSEL R8, R6, R51, P6 ;  /* 0x0000003306087208 */ /* 0x000fe20003000000 */
[----:B------:R-:W-:Y:S01]  /*1200*/  @!P4 FMUL R11, R11, 16777216 ;  /* 0x4b8000000b0bc820 */ /* 0x000fe20000400000 */
[----:B------:R0:W1:Y:S01]  /*1210*/  MUFU.RCP R6, R7 ;  /* 0x0000000700067308 */ /* 0x0000620000001000 */
[----:B------:R-:W-:Y:S01]  /*1220*/  FSEL R10, R10, R5, P6 ;  /* 0x000000050a0a7208 */ /* 0x000fe20003000000 */
[----:B------:R-:W-:Y:S01]  /*1230*/  FADD R78, R60, -R21 ;  /* 0x800000153c4e7221 */ /* 0x000fe20000000000 */
[----:B------:R-:W-:Y:S01]  /*1240*/  FSETP.GT.AND P6, PT, |R53|, 8.50705917302346158658e+37, PT ;  /* 0x7e8000003500780b */ /* 0x000fe20003fc4200 */
[----:B------:R-:W-:Y:S01]  /*1250*/  FADD R77, R55, -R46 ;  /* 0x8000002e374d7221 */ /* 0x000fe20000000000 */
[----:B------:R-:W-:Y:S01]  /*1260*/  FADD R80, R58, -R45 ;  /* 0x8000002d3a507221 */ /* 0x000fe20000000000 */
[----:B------:R-:W-:Y:S01]  /*1270*/  FADD R81, R34, 1 ;  /* 0x3f80000022517421 */ /* 0x000fe20000000000 */
[----:B------:R-:W-:Y:S01]  /*1280*/  FSEL R59, R54, R53, P6 ;  /* 0x00000035363b7208 */ /* 0x000fe20003000000 */
[----:B------:R-:W2:Y:S01]  /*1290*/  MUFU.RCP R66, R11 ;  /* 0x0000000b00427308 */ /* 0x000ea20000001000 */
[----:B0-----:R-:W-:Y:S01]  /*12a0*/  FMUL R7, R76, 0.25 ;  /* 0x3e8000004c077820 */ /* 0x001fe20000400000 */
[----:B------:R-:W-:Y:S01]  /*12b0*/  FADD R54, R37, 1 ;  /* 0x3f80000025367421 */ /* 0x000fe20000000000 */
[----:B------:R-:W-:Y:S01]  /*12c0*/  @!P2 FMUL R8, R8, 16777216 ;  /* 0x4b8000000808a820 */ /* 0x000fe20000400000 */
[----:B------:R-:W-:Y:S01]  /*12d0*/  @!P5 FMUL R59, R59, 16777216 ;  /* 0x4b8000003b3bd820 */ /* 0x000fe20000400000 */
[----:B------:R-:W-:Y:S01]  /*12e0*/  @!P2 FMUL R10, R10, 16777216 ;  /* 0x4b8000000a0aa820 */ /* 0x000fe20000400000 */
[----:B------:R-:W-:Y:S01]  /*12f0*/  FSEL R7, R7, R76, P3 ;  /* 0x0000004c07077208 */ /* 0x000fe20001800000 */
[----:B-1----:R-:W-:Y:S01]  /*1300*/  FFMA R6, R6, R9, R25 ;  /* 0x0000000906067223 */ /* 0x002fe20000000019 */
[----:B------:R0:W1:Y:S01]  /*1310*/  MUFU.RCP R63, R8 ;  /* 0x00000008003f7308 */ /* 0x0000620000001000 */
[----:B------:R-:W-:Y:S01]  /*1320*/  FSETP.GEU.AND P2, PT, |R54|, 1.175494350822287508e-38, PT ;  /* 0x008000003600780b */ /* 0x000fe20003f4e200 */
[----:B------:R-:W-:Y:S01]  /*1330*/  FMUL R9, R78, 0.25 ;  /* 0x3e8000004e097820 */ /* 0x000fe20000400000 */
[----:B------:R-:W-:Y:S01]  /*1340*/  @!P4 FMUL R7, R7, 16777216 ;  /* 0x4b8000000707c820 */ /* 0x000fe20000400000 */
[----:B------:R-:W-:Y:S01]  /*1350*/  FSETP.GT.AND P3, PT, |R54|, 8.50705917302346158658e+37, PT ;  /* 0x7e8000003600780b */ /* 0x000fe20003f64200 */
[----:B------:R-:W-:Y:S01]  /*1360*/  FADD R79, R56, -R43 ;  /* 0x8000002b384f7221 */ /* 0x000fe20000000000 */
[----:B------:R-:W-:Y:S01]  /*1370*/  FADD R74, R64, -R6 ;  /* 0x80000006404a7221 */ /* 0x000fe20000000000 */
[----:B--2---:R-:W-:Y:S01]  /*1380*/  FFMA R65, R66, R7, R23 ;  /* 0x0000000742417223 */ /* 0x004fe20000000017 */
[----:B------:R2:W3:Y:S01]  /*1390*/  MUFU.RCP R69, R59 ;  /* 0x0000003b00457308 */ /* 0x0004e20000001000 */
[----:B0-----:R-:W-:Y:S01]  /*13a0*/  FMUL R8, R75, 0.25 ;  /* 0x3e8000004b087820 */ /* 0x001fe20000400000 */
[----:B------:R-:W-:Y:S01]  /*13b0*/  FMUL R7, R54, 0.25 ;  /* 0x3e80000036077820 */ /* 0x000fe20000400000 */
[----:B------:R-:W-:Y:S01]  /*13c0*/  FADD R66, R35, 1 ;  /* 0x3f80000023427421 */ /* 0x000fe20000000000 */
[----:B------:R-:W-:Y:S01]  /*13d0*/  FSEL R9, R9, R78, P3 ;  /* 0x0000004e09097208 */ /* 0x000fe20001800000 */
[----:B------:R-:W-:Y:S01]  /*13e0*/  FFMA R74, R4, R74, R33 ;  /* 0x0000004a044a7223 */ /* 0x000fe20000000021 */
[----:B------:R-:W-:Y:S01]  /*13f0*/  FSEL R8, R8, R75, P6 ;  /* 0x0000004b08087208 */ /* 0x000fe20003000000 */
[----:B-1----:R-:W-:Y:S01]  /*1400*/  FFMA R63, R63, R10, R24 ;  /* 0x0000000a3f3f7223 */ /* 0x002fe20000000018 */
[----:B------:R-:W-:Y:S01]  /*1410*/  FSEL R7, R7, R54, P3 ;  /* 0x0000003607077208 */ /* 0x000fe20001800000 */
[----:B--2---:R-:W-:Y:S01]  /*1420*/  FADD R59, R36, 1 ;  /* 0x3f800000243b7421 */ /* 0x004fe20000000000 */
[----:B------:R-:W-:Y:S01]  /*1430*/  FMUL R11, R66, 0.25 ;  /* 0x3e800000420b7820 */ /* 0x000fe20000400000 */
[----:B------:R-:W-:Y:S01]  /*1440*/  @!P5 FMUL R8, R8, 16777216 ;  /* 0x4b8000000808d820 */ /* 0x000fe20000400000 */
[C---:B------:R-:W-:Y:S01]  /*1450*/  FSETP.GT.AND P5, PT, |R66|.reuse, 8.50705917302346158658e+37, PT ;  /* 0x7e8000004200780b */ /* 0x040fe20003fa4200 */
[----:B------:R-:W-:Y:S01]  /*1460*/  @!P2 FMUL R7, R7, 16777216 ;  /* 0x4b8000000707a820 */ /* 0x000fe20000400000 */
[----:B------:R-:W-:Y:S01]  /*1470*/  FSETP.GEU.AND P4, PT, |R59|, 1.175494350822287508e-38, PT ;  /* 0x008000003b00780b */ /* 0x000fe20003f8e200 */
[----:B---3--:R-:W-:Y:S01]  /*1480*/  FFMA R68, R69, R8, R22 ;  /* 0x0000000845447223 */ /* 0x008fe20000000016 */
[C---:B------:R-:W-:Y:S01]  /*1490*/  FMUL R10, R59.reuse, 0.25 ;  /* 0x3e8000003b0a7820 */ /* 0x040fe20000400000 */
[----:B------:R0:W1:Y:S01]  /*14a0*/  MUFU.RCP R8, R7 ;  /* 0x0000000700087308 */ /* 0x0000620000001000 */
[----:B------:R-:W-:Y:S01]  /*14b0*/  FSETP.GT.AND P6, PT, |R59|, 8.50705917302346158658e+37, PT ;  /* 0x7e8000003b00780b */ /* 0x000fe20003fc4200 */
[----:B------:R-:W-:Y:S01]  /*14c0*/  @!P2 FMUL R9, R9, 16777216 ;  /* 0x4b8000000909a820 */ /* 0x000fe20000400000 */
[----:B------:R-:W-:Y:S01]  /*14d0*/  FSETP.GEU.AND P3, PT, |R66|, 1.175494350822287508e-38, PT ;  /* 0x008000004200780b */ /* 0x000fe20003f6e200 */
[----:B------:R-:W-:Y:S01]  /*14e0*/  FADD R73, R61, -R63 ;  /* 0x8000003f3d497221 */ /* 0x000fe20000000000 */
[----:B------:R-:W-:-:S02]  /*14f0*/  FSEL R10, R10, R59, P6 ;  /* 0x0000003b0a0a7208 */ /* 0x000fc40003000000 */
[----:B------:R-:W-:Y:S01]  /*1500*/  FSEL R72, R11, R66, P5 ;  /* 0x000000420b487208 */ /* 0x000fe20002800000 */
[----:B------:R-:W-:Y:S01]  /*1510*/  FFMA R73, R5, R73, R32 ;  /* 0x0000004905497223 */ /* 0x000fe20000000020 */
[----:B0-----:R-:W-:Y:S01]  /*1520*/  FMUL R7, R80, 0.25 ;  /* 0x3e80000050077820 */ /* 0x001fe20000400000 */
[----:B------:R-:W-:Y:S01]  /*1530*/  @!P4 FMUL R10, R10, 16777216 ;  /* 0x4b8000000a0ac820 */ /* 0x000fe20000400000 */
[----:B------:R-:W-:-:S03]  /*1540*/  FSETP.GT.AND P2, PT, |R81|, 8.50705917302346158658e+37, PT ;  /* 0x7e8000005100780b */ /* 0x000fc60003f44200 */
[----:B------:R0:W2:Y:S01]  /*1550*/  MUFU.RCP R11, R10 ;  /* 0x0000000a000b7308 */ /* 0x0000a20000001000 */
[----:B-1----:R-:W-:Y:S01]  /*1560*/  FFMA R69, R8, R9, R21 ;  /* 0x0000000908457223 */ /* 0x002fe20000000015 */
[----:B------:R-:W-:Y:S01]  /*1570*/  FMUL R8, R77, 0.25 ;  /* 0x3e8000004d087820 */ /* 0x000fe20000400000 */
[----:B------:R-:W-:Y:S01]  /*1580*/  FSEL R7, R7, R80, P5 ;  /* 0x0000005007077208 */ /* 0x000fe20002800000 */
[----:B------:R-:W-:-:S03]  /*1590*/  @!P3 FMUL R72, R72, 16777216 ;  /* 0x4b8000004848b820 */ /* 0x000fc60000400000 */
[----:B------:R-:W-:Y:S01]  /*15a0*/  FSEL R8, R8, R77, P6 ;  /* 0x0000004d08087208 */ /* 0x000fe20003000000 */
[----:B------:R-:W-:Y:S01]  /*15b0*/  @!P3 FMUL R7, R7, 16777216 ;  /* 0x4b8000000707b820 */ /* 0x000fe20000400000 */
[----:B------:R-:W-:Y:S01]  /*15c0*/  FSETP.GEU.AND P3, PT, |R81|, 1.175494350822287508e-38, PT ;  /* 0x008000005100780b */ /* 0x000fe20003f6e200 */
[----:B------:R-:W1:Y:S01]  /*15d0*/  MUFU.RCP R72, R72 ;  /* 0x0000004800487308 */ /* 0x000e620000001000 */
[----:B0-----:R-:W-:Y:S01]  /*15e0*/  FMUL R10, R79, 0.25 ;  /* 0x3e8000004f0a7820 */ /* 0x001fe20000400000 */
[----:B------:R-:W-:-:S04]  /*15f0*/  @!P4 FMUL R8, R8, 16777216 ;  /* 0x4b8000000808c820 */ /* 0x000fc80000400000 */
[----:B--2---:R-:W-:Y:S01]  /*1600*/  FFMA R70, R11, R8, R46 ;  /* 0x000000080b467223 */ /* 0x004fe2000000002e */
[----:B------:R-:W-:Y:S01]  /*1610*/  FMUL R8, R81, 0.25 ;  /* 0x3e80000051087820 */ /* 0x000fe20000400000 */
[----:B------:R-:W-:-:S04]  /*1620*/  FSEL R10, R10, R79, P2 ;  /* 0x0000004f0a0a7208 */ /* 0x000fc80001000000 */
[----:B------:R-:W-:Y:S01]  /*1630*/  FSEL R8, R8, R81, P2 ;  /* 0x0000005108087208 */ /* 0x000fe20001000000 */
[----:B------:R-:W-:Y:S01]  /*1640*/  @!P3 FMUL R10, R10, 16777216 ;  /* 0x4b8000000a0ab820 */ /* 0x000fe20000400000 */
[----:B-1----:R-:W-:-:S03]  /*1650*/  FFMA R71, R72, R7, R45 ;  /* 0x0000000748477223 */ /* 0x002fc6000000002d */
[----:B------:R-:W-:-:S06]  /*1660*/  @!P3 FMUL R8, R8, 16777216 ;  /* 0x4b8000000808b820 */ /* 0x000fcc0000400000 */
[----:B------:R-:W0:Y:S02]  /*1670*/  MUFU.RCP R8, R8 ;  /* 0x0000000800087308 */ /* 0x000e240000001000 */
[----:B0-----:R-:W-:-:S04]  /*1680*/  FFMA R72, R8, R10, R43 ;  /* 0x0000000a08487223 */ /* 0x001fc8000000002b */
[----:B------:R-:W-:-:S04]  /*1690*/  FADD R7, R56, -R72 ;  /* 0x8000004838077221 */ /* 0x000fc80000000000 */
[----:B------:R-:W-:Y:S01]  /*16a0*/  FFMA R79, R79, R7, R26 ;  /* 0x000000074f4f7223 */ /* 0x000fe2000000001a */
        /* <DEDUP_REMOVED lines=9> */
[----:B------:R-:W-:-:S07]  /*1740*/  FFMA R76, R76, R7, R31 ;  /* 0x000000074c4c7223 */ /* 0x000fce000000001f */
.L_x_0:
[----:B------:R-:W-:Y:S01]  /*1750*/  BAR.SYNC.DEFER_BLOCKING 0x0 ;  /* 0x0000000000007b1d */ /* 0x000fe20000010000 */
[----:B------:R-:W-:Y:S02]  /*1760*/  FSEL R25, R6, R25, !P1 ;  /* 0x0000001906197208 */ /* 0x000fe40004800000 */
[----:B------:R-:W-:Y:S02]  /*1770*/  ISETP.GE.AND P2, PT, R15, 0x80, PT ;  /* 0x000000800f00780c */ /* 0x000fe40003f46270 */
[----:B------:R-:W-:Y:S02]  /*1780*/  ISETP.GE.AND P3, PT, R67, 0x80, PT ;  /* 0x000000804300780c */ /* 0x000fe40003f66270 */
[----:B------:R-:W-:Y:S02]  /*1790*/  FSEL R24, R63, R24, !P1 ;  /* 0x000000183f187208 */ /* 0x000fe40004800000 */
[----:B------:R-:W-:Y:S02]  /*17a0*/  FSEL R23, R65, R23, !P1 ;  /* 0x0000001741177208 */ /* 0x000fe40004800000 */
[----:B------:R-:W-:-:S02]  /*17b0*/  FSEL R22, R68, R22, !P1 ;  /* 0x0000001644167208 */ /* 0x000fc40004800000 */
[----:B------:R-:W-:Y:S02]  /*17c0*/  FSEL R21, R69, R21, !P1 ;  /* 0x0000001545157208 */ /* 0x000fe40004800000 */
[----:B------:R-:W-:Y:S02]  /*17d0*/  FSEL R46, R70, R46, !P1 ;  /* 0x0000002e462e7208 */ /* 0x000fe40004800000 */
[----:B------:R-:W-:Y:S02]  /*17e0*/  FSEL R45, R71, R45, !P1 ;  /* 0x0000002d472d7208 */ /* 0x000fe40004800000 */
[----:B------:R-:W-:Y:S02]  /*17f0*/  FSEL R43, R72, R43, !P1 ;  /* 0x0000002b482b7208 */ /* 0x000fe40004800000 */
[----:B------:R-:W-:Y:S02]  /*1800*/  FSEL R33, R74, R33, !P1 ;  /* 0x000000214a217208 */ /* 0x000fe40004800000 */
[----:B------:R-:W-:Y:S01]  /*1810*/  FSEL R32, R73, R32, !P1 ;  /* 0x0000002049207208 */ /* 0x000fe20004800000 */
[----:B------:R-:W-:Y:S01]  /*1820*/  STS [R17], R64 ;  /* 0x0000004011007388 */ /* 0x000fe20000000800 */
[----:B------:R-:W-:-:S02]  /*1830*/  FSEL R31, R76, R31, !P1 ;  /* 0x0000001f4c1f7208 */ /* 0x000fc40004800000 */
[----:B------:R-:W-:Y:S01]  /*1840*/  FSEL R30, R75, R30, !P1 ;  /* 0x0000001e4b1e7208 */ /* 0x000fe20004800000 */
[----:B------:R-:W-:Y:S01]  /*1850*/  STS [R17+0x20], R61 ;  /* 0x0000203d11007388 */ /* 0x000fe20000000800 */
[----:B------:R-:W-:Y:S02]  /*1860*/  FSEL R29, R78, R29, !P1 ;  /* 0x0000001d4e1d7208 */ /* 0x000fe40004800000 */
[----:B------:R-:W-:Y:S01]  /*1870*/  FSEL R28, R77, R28, !P1 ;  /* 0x0000001c4d1c7208 */ /* 0x000fe20004800000 */
[----:B------:R-:W-:Y:S01]  /*1880*/  STS [R17+0x40], R62 ;  /* 0x0000403e11007388 */ /* 0x000fe20000000800 */
[----:B------:R-:W-:Y:S02]  /*1890*/  FSEL R27, R80, R27, !P1 ;  /* 0x0000001b501b7208 */ /* 0x000fe40004800000 */
[----:B------:R-:W-:Y:S01]  /*18a0*/  FSEL R26, R79, R26, !P1 ;  /* 0x0000001a4f1a7208 */ /* 0x000fe20004800000 */
[----:B------:R-:W-:Y:S01]  /*18b0*/  STS [R17+0x60], R57 ;  /* 0x0000603911007388 */ /* 0x000fe20000000800 */
[----:B------:R-:W-:-:S02]  /*18c0*/  FSEL R41, R50, R41, !P1 ;  /* 0x0000002932297208 */ /* 0x000fc40004800000 */
[----:B------:R-:W-:Y:S01]  /*18d0*/  FSEL R40, R51, R40, !P1 ;  /* 0x0000002833287208 */ /* 0x000fe20004800000 */
[----:B------:R-:W-:Y:S01]  /*18e0*/  STS [R17+0x80], R60 ;  /* 0x0000803c11007388 */ /* 0x000fe20000000800 */
[----:B------:R-:W-:Y:S02]  /*18f0*/  FSEL R39, R52, R39, !P1 ;  /* 0x0000002734277208 */ /* 0x000fe40004800000 */
[----:B------:R-:W-:Y:S01]  /*1900*/  FSEL R38, R53, R38, !P1 ;  /* 0x0000002635267208 */ /* 0x000fe20004800000 */
[----:B------:R0:W-:Y:S01]  /*1910*/  STS [R17+0xa0], R55 ;  /* 0x0000a03711007388 */ /* 0x0001e20000000800 */
[----:B------:R-:W-:Y:S02]  /*1920*/  FSEL R37, R54, R37, !P1 ;  /* 0x0000002536257208 */ /* 0x000fe40004800000 */
[----:B------:R-:W-:Y:S01]  /*1930*/  FSEL R36, R59, R36, !P1 ;  /* 0x000000243b247208 */ /* 0x000fe20004800000 */
[----:B------:R-:W-:Y:S01]  /*1940*/  STS [R17+0xc0], R58 ;  /* 0x0000c03a11007388 */ /* 0x000fe20000000800 */
[----:B------:R-:W-:-:S02]  /*1950*/  FSEL R35, R66, R35, !P1 ;  /* 0x0000002342237208 */ /* 0x000fc40004800000 */
[----:B------:R-:W-:Y:S01]  /*1960*/  FSEL R34, R81, R34, !P1 ;  /* 0x0000002251227208 */ /* 0x000fe20004800000 */
[----:B------:R1:W-:Y:S01]  /*1970*/  STS [R17+0xe0], R56 ;  /* 0x0000e03811007388 */ /* 0x0003e20000000800 */
[----:B0-----:R-:W-:Y:S01]  /*1980*/  LOP3.LUT R55, R48, 0x3c, R0, 0xf8, !PT ;  /* 0x0000003c30377812 */ /* 0x001fe200078ef800 */
[----:B------:R-:W-:Y:S01]  /*1990*/  IMAD.MOV.U32 R48, RZ, RZ, 0x40 ;  /* 0x00000040ff307424 */ /* 0x000fe200078e00ff */
[----:B------:R-:W-:Y:S03]  /*19a0*/  BAR.SYNC.DEFER_BLOCKING 0x0 ;  /* 0x0000000000007b1d */ /* 0x000fe60000010000 */
[C---:B------:R-:W-:Y:S01]  /*19b0*/  IMAD.SHL.U32 R61, R55.reuse, 0x4, RZ ;  /* 0x00000004373d7824 */ /* 0x040fe200078e00ff */
[----:B------:R-:W-:-:S04]  /*19c0*/  SHF.L.U64.HI R55, R55, 0x2, R42 ;  /* 0x0000000237377819 */ /* 0x000fc8000001022a */
[----:B-1----:R-:W-:Y:S02]  /*19d0*/  IADD3 R56, P4, R12, R61, RZ ;  /* 0x0000003d0c387210 */ /* 0x002fe40007f9e0ff */
[----:B------:R-:W-:-:S03]  /*19e0*/  IADD3 R60, P5, R2, R61, RZ ;  /* 0x0000003d023c7210 */ /* 0x000fc60007fbe0ff */
[----:B------:R-:W-:Y:S01]  /*19f0*/  IMAD.X R57, R13, 0x1, R55, P4 ;  /* 0x000000010d397824 */ /* 0x000fe200020e0637 */
[----:B------:R-:W-:Y:S01]  /*1a00*/  IADD3.X R61, R3, R55, RZ, P5, !PT ;  /* 0x00000037033d7210 */ /* 0x000fe20002ffe4ff */
[----:B------:R-:W0:Y:S04]  /*1a10*/  LDS.128 R4, [R18] ;  /* 0x0000000012047984 */ /* 0x000e280000000c00 */
[----:B------:R-:W1:Y:S04]  /*1a20*/  LDS.128 R8, [R20+0x2000] ;  /* 0x0020000014087984 */ /* 0x000e680000000c00 */
[----:B0-----:R0:W-:Y:S01]  /*1a30*/  @!P2 STG.E.128 desc[UR6][R56.64], R4 ;  /* 0x000000043800a986 */ /* 0x0011e2000c101d06 */
[----:B------:R-:W-:-:S02]  /*1a40*/  PLOP3.LUT P2, PT, P0, PT, PT, 0x80, 0x0 ;  /* 0x000000000000781c */ /* 0x000fc4000074f070 */
[----:B------:R-:W-:Y:S01]  /*1a50*/  PLOP3.LUT P0, PT, PT, PT, PT, 0x8, 0x0 ;  /* 0x000000000000781c */ /* 0x000fe20003f0e170 */
[----:B-1----:R0:W-:Y:S10]  /*1a60*/  @!P3 STG.E.128 desc[UR6][R60.64], R8 ;  /* 0x000000083c00b986 */ /* 0x0021f4000c101d06 */
[----:B------:R-:W-:Y:S05]  /*1a70*/  @P2 BRA `(.L_x_1) ;  /* 0xffffffe800542947 */ /* 0x000fea000383ffff */
[----:B0-----:R-:W-:Y:S01]  /*1a80*/  FADD R4, R41, R40 ;  /* 0x0000002829047221 */ /* 0x001fe20000000000 */
[----:B------:R-:W-:Y:S01]  /*1a90*/  FMUL R5, R40, 0.25 ;  /* 0x3e80000028057820 */ /* 0x000fe20000400000 */
[C---:B------:R-:W-:Y:S01]  /*1aa0*/  FMUL R10, R39.reuse, 0.25 ;  /* 0x3e800000270a7820 */ /* 0x040fe20000400000 */
[----:B------:R-:W-:Y:S01]  /*1ab0*/  FMUL R9, R38, 0.25 ;  /* 0x3e80000026097820 */ /* 0x000fe20000400000 */
[C---:B------:R-:W-:Y:S01]  /*1ac0*/  FMUL R3, R4.reuse, 0.25 ;  /* 0x3e80000004037820 */ /* 0x040fe20000400000 */
[C---:B------:R-:W-:Y:S01]  /*1ad0*/  FSETP.GEU.AND P4, PT, |R4|.reuse, 1.175494350822287508e-38, PT ;  /* 0x008000000400780b */ /* 0x040fe20003f8e200 */
[----:B------:R-:W-:Y:S01]  /*1ae0*/  FADD R7, R39, R4 ;  /* 0x0000000427077221 */ /* 0x000fe20000000000 */
[----:B------:R-:W-:Y:S01]  /*1af0*/  FSETP.GT.AND P0, PT, |R4|, 8.50705917302346158658e+37, PT ;  /* 0x7e8000000400780b */ /* 0x000fe20003f04200 */
[----:B------:R-:W-:Y:S01]  /*1b00*/  FADD R24, -R25, R24 ;  /* 0x0000001819187221 */ /* 0x000fe20000000100 */
[----:B------:R-:W-:Y:S01]  /*1b10*/  FADD R32, R33, R32 ;  /* 0x0000002021207221 */ /* 0x000fe20000000000 */
[----:B------:R-:W-:Y:S01]  /*1b20*/  FMUL R6, R7, 0.25 ;  /* 0x3e80000007067820 */ /* 0x000fe20000400000 */
[----:B------:R-:W-:Y:S01]  /*1b30*/  FSEL R3, R3, R4, P0 ;  /* 0x0000000403037208 */ /* 0x000fe20000000000 */
[----:B------:R-:W-:Y:S01]  /*1b40*/  FADD R12, R38, R7 ;  /* 0x00000007260c7221 */ /* 0x000fe20000000000 */
[----:B------:R-:W-:Y:S01]  /*1b50*/  FSETP.GEU.AND P2, PT, |R7|, 1.175494350822287508e-38, PT ;  /* 0x008000000700780b */ /* 0x000fe20003f4e200 */
[----:B------:R-:W-:Y:S01]  /*1b60*/  FMUL R18, R35, 0.25 ;  /* 0x3e80000023127820 */ /* 0x000fe20000400000 */
[----:B------:R-:W-:Y:S01]  /*1b70*/  FSETP.GT.AND P3, PT, |R7|, 8.50705917302346158658e+37, PT ;  /* 0x7e8000000700780b */ /* 0x000fe20003f64200 */
[----:B------:R-:W-:Y:S01]  /*1b80*/  FADD R11, R37, R12 ;  /* 0x0000000c250b7221 */ /* 0x000fe20000000000 */
[----:B------:R-:W-:Y:S01]  /*1b90*/  FSEL R40, R5, R40, P0 ;  /* 0x0000002805287208 */ /* 0x000fe20000000000 */
[----:B------:R-:W-:Y:S01]  /*1ba0*/  @!P4 FMUL R3, R3, 16777216 ;  /* 0x4b8000000303c820 */ /* 0x000fe20000400000 */
[----:B------:R-:W-:Y:S01]  /*1bb0*/  FSEL R8, R6, R7, P3 ;  /* 0x0000000706087208 */ /* 0x000fe20001800000 */
[C---:B------:R-:W-:Y:S01]  /*1bc0*/  FMUL R5, R12.reuse, 0.25 ;  /* 0x3e8000000c057820 */ /* 0x040fe20000400000 */
[----:B------:R-:W-:Y:S01]  /*1bd0*/  FSETP.GEU.AND P0, PT, |R12|, 1.175494350822287508e-38, PT ;  /* 0x008000000c00780b */ /* 0x000fe20003f0e200 */
[----:B------:R-:W-:Y:S01]  /*1be0*/  @!P4 FMUL R40, R40, 16777216 ;  /* 0x4b8000002828c820 */ /* 0x000fe20000400000 */
[----:B------:R-:W-:Y:S01]  /*1bf0*/  FSEL R39, R10, R39, P3 ;  /* 0x000000270a277208 */ /* 0x000fe20001800000 */
[----:B------:R-:W0:Y:S01]  /*1c00*/  MUFU.RCP R3, R3 ;  /* 0x0000000300037308 */ /* 0x000e220000001000 */
[----:B------:R-:W-:Y:S01]  /*1c10*/  FMUL R10, R37, 0.25 ;  /* 0x3e800000250a7820 */ /* 0x000fe20000400000 */
[----:B------:R-:W-:Y:S01]  /*1c20*/  @!P2 FMUL R8, R8, 16777216 ;  /* 0x4b8000000808a820 */ /* 0x000fe20000400000 */
[----:B------:R-:W-:Y:S01]  /*1c30*/  FSETP.GT.AND P3, PT, |R12|, 8.50705917302346158658e+37, PT ;  /* 0x7e8000000c00780b */ /* 0x000fe20003f64200 */
[----:B------:R-:W-:Y:S01]  /*1c40*/  @!P2 FMUL R39, R39, 16777216 ;  /* 0x4b8000002727a820 */ /* 0x000fe20000400000 */
[----:B------:R-:W-:Y:S01]  /*1c50*/  FSETP.GT.AND P4, PT, |R11|, 8.50705917302346158658e+37, PT ;  /* 0x7e8000000b00780b */ /* 0x000fe20003f84200 */
[----:B------:R-:W-:Y:S01]  /*1c60*/  FADD R14, R36, R11 ;  /* 0x0000000b240e7221 */ /* 0x000fe20000000000 */
[----:B------:R-:W-:Y:S01]  /*1c70*/  FSEL R5, R5, R12, P3 ;  /* 0x0000000c05057208 */ /* 0x000fe20001800000 */
[----:B------:R-:W1:Y:S01]  /*1c80*/  MUFU.RCP R8, R8 ;  /* 0x0000000800087308 */ /* 0x000e620000001000 */
[----:B------:R-:W-:Y:S01]  /*1c90*/  FSEL R37, R10, R37, P4 ;  /* 0x000000250a257208 */ /* 0x000fe20002000000 */
[C---:B------:R-:W-:Y:S01]  /*1ca0*/  FMUL R10, R11.reuse, 0.25 ;  /* 0x3e8000000b0a7820 */ /* 0x040fe20000400000 */
[----:B------:R-:W-:Y:S01]  /*1cb0*/  FSETP.GEU.AND P2, PT, |R11|, 1.175494350822287508e-38, PT ;  /* 0x008000000b00780b */ /* 0x000fe20003f4e200 */
[----:B------:R-:W-:Y:S01]  /*1cc0*/  @!P0 FMUL R5, R5, 16777216 ;  /* 0x4b80000005058820 */ /* 0x000fe20000400000 */
[----:B------:R-:W-:Y:S01]  /*1cd0*/  FSEL R38, R9, R38, P3 ;  /* 0x0000002609267208 */ /* 0x000fe20001800000 */
[----:B------:R-:W-:Y:S01]  /*1ce0*/  FMUL R9, R36, 0.25 ;  /* 0x3e80000024097820 */ /* 0x000fe20000400000 */
[----:B------:R-:W-:Y:S01]  /*1cf0*/  FSEL R10, R10, R11, P4 ;  /* 0x0000000b0a0a7208 */ /* 0x000fe20002000000 */
[----:B0-----:R-:W-:Y:S01]  /*1d00*/  FMUL R3, R3, R40 ;  /* 0x0000002803037220 */ /* 0x001fe20000400000 */
[----:B------:R-:W-:Y:S01]  /*1d10*/  FSETP.GT.AND P4, PT, |R14|, 8.50705917302346158658e+37, PT ;  /* 0x7e8000000e00780b */ /* 0x000fe20003f84200 */
[----:B------:R-:W0:Y:S01]  /*1d20*/  MUFU.RCP R5, R5 ;  /* 0x0000000500057308 */ /* 0x000e220000001000 */
[----:B------:R-:W-:Y:S01]  /*1d30*/  FSETP.NEU.AND P3, PT, R4, RZ, PT ;  /* 0x000000ff0400720b */ /* 0x000fe20003f6d000 */
[----:B------:R-:W-:Y:S01]  /*1d40*/  FMUL R6, R24, R24 ;  /* 0x0000001818067220 */ /* 0x000fe20000400000 */
[----:B------:R-:W-:Y:S01]  /*1d50*/  FSEL R36, R9, R36, P4 ;  /* 0x0000002409247208 */ /* 0x000fe20002000000 */
[----:B------:R-:W-:Y:S01]  /*1d60*/  FMUL R9, R14, 0.25 ;  /* 0x3e8000000e097820 */ /* 0x000fe20000400000 */
[----:B------:R-:W-:Y:S01]  /*1d70*/  FSEL R3, R3, RZ, P3 ;  /* 0x000000ff03037208 */ /* 0x000fe20001800000 */
[----:B------:R-:W-:Y:S01]  /*1d80*/  @!P2 FMUL R10, R10, 16777216 ;  /* 0x4b8000000a0aa820 */ /* 0x000fe20000400000 */
[----:B------:R-:W-:Y:S01]  /*1d90*/  FSETP.GEU.AND P3, PT, |R14|, 1.175494350822287508e-38, PT ;  /* 0x008000000e00780b */ /* 0x000fe20003f6e200 */
[----:B-1----:R-:W-:Y:S01]  /*1da0*/  FMUL R8, R8, R39 ;  /* 0x0000002708087220 */ /* 0x002fe20000400000 */
[----:B------:R-:W-:Y:S01]  /*1db0*/  FSEL R9, R9, R14, P4 ;  /* 0x0000000e09097208 */ /* 0x000fe20002000000 */
[----:B------:R-:W-:Y:S01]  /*1dc0*/  FFMA R24, R24, R3, R25 ;  /* 0x0000000318187223 */ /* 0x000fe20000000019 */
[----:B------:R-:W-:Y:S01]  /*1dd0*/  FSETP.NEU.AND P4, PT, R7, RZ, PT ;  /* 0x000000ff0700720b */ /* 0x000fe20003f8d000 */
[----:B------:R-:W1:Y:S01]  /*1de0*/  MUFU.RCP R10, R10 ;  /* 0x0000000a000a7308 */ /* 0x000e620000001000 */
[----:B------:R-:W-:Y:S01]  /*1df0*/  FMUL R6, R41, R6 ;  /* 0x0000000629067220 */ /* 0x000fe20000400000 */
[----:B------:R-:W-:Y:S01]  /*1e00*/  @!P0 FMUL R38, R38, 16777216 ;  /* 0x4b80000026268820 */ /* 0x000fe20000400000 */
[----:B------:R-:W-:Y:S01]  /*1e10*/  FADD R23, R23, -R24 ;  /* 0x8000001817177221 */ /* 0x000fe20000000000 */
[----:B------:R-:W-:Y:S01]  /*1e20*/  FSEL R8, R8, RZ, P4 ;  /* 0x000000ff08087208 */ /* 0x000fe20002000000 */
[----:B------:R-:W-:Y:S01]  /*1e30*/  FFMA R6, R3, R6, R32 ;  /* 0x0000000603067223 */ /* 0x000fe20000000020 */
[----:B------:R-:W-:Y:S01]  /*1e40*/  FADD R13, R35, R14 ;  /* 0x0000000e230d7221 */ /* 0x000fe20000000000 */
[----:B0-----:R-:W-:Y:S01]  /*1e50*/  FMUL R5, R5, R38 ;  /* 0x0000002605057220 */ /* 0x001fe20000400000 */
[C---:B------:R-:W-:Y:S01]  /*1e60*/  FMUL R3, R23.reuse, R23 ;  /* 0x0000001717037220 */ /* 0x040fe20000400000 */
[----:B------:R-:W-:Y:S01]  /*1e70*/  FFMA R23, R23, R8, R24 ;  /* 0x0000000817177223 */ /* 0x000fe20000000018 */
[----:B------:R-:W-:Y:S01]  /*1e80*/  FSETP.NEU.AND P4, PT, R12, RZ, PT ;  /* 0x000000ff0c00720b */ /* 0x000fe20003f8d000 */
[----:B------:R-:W-:Y:S01]  /*1e90*/  @!P3 FMUL R9, R9, 16777216 ;  /* 0x4b8000000909b820 */ /* 0x000fe20000400000 */
[----:B------:R-:W-:Y:S01]  /*1ea0*/  @!P3 FMUL R36, R36, 16777216 ;  /* 0x4b8000002424b820 */ /* 0x000fe20000400000 */
[----:B------:R-:W-:Y:S01]  /*1eb0*/  @!P2 FMUL R37, R37, 16777216 ;  /* 0x4b8000002525a820 */ /* 0x000fe20000400000 */
[----:B------:R-:W-:Y:S01]  /*1ec0*/  FSETP.GEU.AND P3, PT, |R13|, 1.175494350822287508e-38, PT ;  /* 0x008000000d00780b */ /* 0x000fe20003f6e200 */
[----:B------:R-:W-:Y:S01]  /*1ed0*/  FADD R22, R22, -R23 ;  /* 0x8000001716167221 */ /* 0x000fe20000000000 */
[----:B------:R-:W-:Y:S01]  /*1ee0*/  FSEL R5, R5, RZ, P4 ;  /* 0x000000ff05057208 */ /* 0x000fe20002000000 */
[----:B------:R-:W-:Y:S01]  /*1ef0*/  FADD R31, R31, R6 ;  /* 0x000000061f1f7221 */ /* 0x000fe20000000000 */
[----:B------:R-:W-:Y:S01]  /*1f00*/  FMUL R3, R4, R3 ;  /* 0x0000000304037220 */ /* 0x000fe20000400000 */
[C---:B------:R-:W-:Y:S01]  /*1f10*/  FMUL R6, R13.reuse, 0.25 ;  /* 0x3e8000000d067820 */ /* 0x040fe20000400000 */
[----:B------:R-:W-:Y:S01]  /*1f20*/  FSETP.GT.AND P0, PT, |R13|, 8.50705917302346158658e+37, PT ;  /* 0x7e8000000d00780b */ /* 0x000fe20003f04200 */
[----:B-1----:R-:W-:Y:S01]  /*1f30*/  FMUL R10, R10, R37 ;  /* 0x000000250a0a7220 */ /* 0x002fe20000400000 */
[----:B------:R-:W-:Y:S01]  /*1f40*/  FMUL R4, R22, R22 ;  /* 0x0000001616047220 */ /* 0x000fe20000400000 */
[----:B------:R-:W-:Y:S01]  /*1f50*/  FSETP.NEU.AND P2, PT, R11, RZ, PT ;  /* 0x000000ff0b00720b */ /* 0x000fe20003f4d000 */
[----:B------:R-:W-:Y:S01]  /*1f60*/  FFMA R3, R8, R3, R31 ;  /* 0x0000000308037223 */ /* 0x000fe2000000001f */
[----:B------:R-:W-:Y:S01]  /*1f70*/  FFMA R22, R22, R5, R23 ;  /* 0x0000000516167223 */ /* 0x000fe20000000017 */
[----:B------:R-:W-:Y:S01]  /*1f80*/  FSEL R6, R6, R13, P0 ;  /* 0x0000000d06067208 */ /* 0x000fe20000000000 */
[----:B------:R-:W-:Y:S01]  /*1f90*/  FMUL R4, R7, R4 ;  /* 0x0000000407047220 */ /* 0x000fe20000400000 */
[----:B------:R-:W-:Y:S01]  /*1fa0*/  FSEL R10, R10, RZ, P2 ;  /* 0x000000ff0a0a7208 */ /* 0x000fe20001000000 */
[----:B------:R-:W-:Y:S01]  /*1fb0*/  FADD R30, R30, R3 ;  /* 0x000000031e1e7221 */ /* 0x000fe20000000000 */
[----:B------:R-:W-:Y:S01]  /*1fc0*/  FADD R21, R21, -R22 ;  /* 0x8000001615157221 */ /* 0x000fe20000000000 */
[----:B------:R-:W0:Y:S01]  /*1fd0*/  MUFU.RCP R9, R9 ;  /* 0x0000000900097308 */ /* 0x000e220000001000 */
[----:B------:R-:W-:Y:S01]  /*1fe0*/  FADD R7, R34, R13 ;  /* 0x0000000d22077221 */ /* 0x000fe20000000000 */
[----:B------:R-:W-:Y:S01]  /*1ff0*/  @!P3 FMUL R6, R6, 16777216 ;  /* 0x4b8000000606b820 */ /* 0x000fe20000400000 */
[----:B------:R-:W-:Y:S01]  /*2000*/  FFMA R4, R5, R4, R30 ;  /* 0x0000000405047223 */ /* 0x000fe2000000001e */
[C---:B------:R-:W-:Y:S01]  /*2010*/  FFMA R3, R21.reuse, R10, R22 ;  /* 0x0000000a15037223 */ /* 0x040fe20000000016 */
[----:B------:R-:W-:Y:S01]  /*2020*/  FMUL R21, R21, R21 ;  /* 0x0000001515157220 */ /* 0x000fe20000400000 */
[----:B------:R-:W-:Y:S01]  /*2030*/  FSETP.GEU.AND P4, PT, |R7|, 1.175494350822287508e-38, PT ;  /* 0x008000000700780b */ /* 0x000fe20003f8e200 */
[----:B------:R-:W-:Y:S01]  /*2040*/  FADD R29, R29, R4 ;  /* 0x000000041d1d7221 */ /* 0x000fe20000000000 */
[----:B------:R-:W-:Y:S01]  /*2050*/  FSEL R35, R18, R35, P0 ;  /* 0x0000002312237208 */ /* 0x000fe20000000000 */
[C---:B------:R-:W-:Y:S01]  /*2060*/  FMUL R4, R7.reuse, 0.25 ;  /* 0x3e80000007047820 */ /* 0x040fe20000400000 */
[----:B------:R-:W-:Y:S01]  /*2070*/  FMUL R21, R12, R21 ;  /* 0x000000150c157220 */ /* 0x000fe20000400000 */
[----:B------:R-:W1:Y:S01]  /*2080*/  MUFU.RCP R6, R6 ;  /* 0x0000000600067308 */ /* 0x000e620000001000 */
[----:B------:R-:W-:Y:S01]  /*2090*/  FSETP.GT.AND P0, PT, |R7|, 8.50705917302346158658e+37, PT ;  /* 0x7e8000000700780b */ /* 0x000fe20003f04200 */
[----:B------:R-:W2:Y:S01]  /*20a0*/  S2R R12, SR_TID.X ;  /* 0x00000000000c7919 */ /* 0x000ea20000002100 */
[----:B------:R-:W-:Y:S01]  /*20b0*/  FSETP.NEU.AND P2, PT, R14, RZ, PT ;  /* 0x000000ff0e00720b */ /* 0x000fe20003f4d000 */
[----:B0-----:R-:W-:Y:S01]  /*20c0*/  FMUL R9, R9, R36 ;  /* 0x0000002409097220 */ /* 0x001fe20000400000 */
[----:B------:R-:W-:Y:S01]  /*20d0*/  FSEL R5, R4, R7, P0 ;  /* 0x0000000704057208 */ /* 0x000fe20000000000 */
[----:B------:R-:W-:Y:S01]  /*20e0*/  FMUL R15, R34, 0.25 ;  /* 0x3e800000220f7820 */ /* 0x000fe20000400000 */
[----:B------:R-:W-:Y:S01]  /*20f0*/  @!P3 FMUL R35, R35, 16777216 ;  /* 0x4b8000002323b820 */ /* 0x000fe20000400000 */
[----:B------:R-:W-:Y:S01]  /*2100*/  FADD R46, R46, -R3 ;  /* 0x800000032e2e7221 */ /* 0x000fe20000000000 */
[----:B------:R-:W-:Y:S01]  /*2110*/  FSEL R9, R9, RZ, P2 ;  /* 0x000000ff09097208 */ /* 0x000fe20001000000 */
[----:B------:R-:W-:Y:S01]  /*2120*/  @!P4 FMUL R5, R5, 16777216 ;  /* 0x4b8000000505c820 */ /* 0x000fe20000400000 */
[----:B------:R-:W0:Y:S01]  /*2130*/  S2UR UR4, SR_CgaCtaId ;  /* 0x00000000000479c3 */ /* 0x000e220000008800 */
[----:B------:R-:W-:Y:S01]  /*2140*/  FSEL R34, R15, R34, P0 ;  /* 0x000000220f227208 */ /* 0x000fe20000000000 */
[----:B------:R-:W-:Y:S01]  /*2150*/  FMUL R4, R46, R46 ;  /* 0x0000002e2e047220 */ /* 0x000fe20000400000 */
[----:B------:R-:W-:Y:S01]  /*2160*/  FSETP.NEU.AND P0, PT, R13, RZ, PT ;  /* 0x000000ff0d00720b */ /* 0x000fe20003f0d000 */
[----:B-1----:R-:W-:Y:S01]  /*2170*/  FMUL R6, R6, R35 ;  /* 0x0000002306067220 */ /* 0x002fe20000400000 */
[----:B------:R-:W1:Y:S01]  /*2180*/  MUFU.RCP R5, R5 ;  /* 0x0000000500057308 */ /* 0x000e620000001000 */
[----:B------:R-:W-:Y:S01]  /*2190*/  FFMA R21, R10, R21, R29 ;  /* 0x000000150a157223 */ /* 0x000fe2000000001d */
[----:B------:R-:W-:Y:S01]  /*21a0*/  FFMA R46, R46, R9, R3 ;  /* 0x000000092e2e7223 */ /* 0x000fe20000000003 */
[----:B------:R-:W-:Y:S01]  /*21b0*/  FMUL R4, R11, R4 ;  /* 0x000000040b047220 */ /* 0x000fe20000400000 */
[----:B------:R-:W-:Y:S01]  /*21c0*/  FSEL R6, R6, RZ, P0 ;  /* 0x000000ff06067208 */ /* 0x000fe20000000000 */
[----:B------:R-:W-:Y:S01]  /*21d0*/  FADD R28, R28, R21 ;  /* 0x000000151c1c7221 */ /* 0x000fe20000000000 */
[----:B------:R-:W-:Y:S01]  /*21e0*/  FADD R45, R45, -R46 ;  /* 0x8000002e2d2d7221 */ /* 0x000fe20000000000 */
[----:B------:R-:W-:Y:S01]  /*21f0*/  BAR.SYNC.DEFER_BLOCKING 0x0 ;  /* 0x0000000000007b1d */ /* 0x000fe20000010000 */
[----:B------:R-:W-:Y:S01]  /*2200*/  @!P4 FMUL R34, R34, 16777216 ;  /* 0x4b8000002222c820 */ /* 0x000fe20000400000 */
[----:B------:R-:W-:Y:S01]  /*2210*/  FFMA R4, R9, R4, R28 ;  /* 0x0000000409047223 */ /* 0x000fe2000000001c */
[C---:B------:R-:W-:Y:S01]  /*2220*/  FMUL R3, R45.reuse, R45 ;  /* 0x0000002d2d037220 */ /* 0x040fe20000400000 */
[----:B------:R-:W-:Y:S01]  /*2230*/  FFMA R46, R45, R6, R46 ;  /* 0x000000062d2e7223 */ /* 0x000fe2000000002e */
[----:B------:R-:W-:Y:S01]  /*2240*/  FSETP.NEU.AND P0, PT, R7, RZ, PT ;  /* 0x000000ff0700720b */ /* 0x000fe20003f0d000 */
[----:B------:R-:W-:Y:S01]  /*2250*/  FADD R27, R27, R4 ;  /* 0x000000041b1b7221 */ /* 0x000fe20000000000 */
[----:B------:R-:W-:Y:S01]  /*2260*/  FMUL R3, R14, R3 ;  /* 0x000000030e037220 */ /* 0x000fe20000400000 */
[--C-:B------:R-:W-:Y:S01]  /*2270*/  FADD R43, R43, -R46.reuse ;  /* 0x8000002e2b2b7221 */ /* 0x100fe20000000000 */
[----:B-1----:R-:W-:Y:S01]  /*2280*/  FMUL R5, R5, R34 ;  /* 0x0000002205057220 */ /* 0x002fe20000400000 */
[----:B------:R-:W-:Y:S01]  /*2290*/  UMOV UR5, 0x400 ;  /* 0x0000040000057882 */ /* 0x000fe20000000000 */
[----:B------:R-:W-:Y:S01]  /*22a0*/  FFMA R3, R6, R3, R27 ;  /* 0x0000000306037223 */ /* 0x000fe2000000001b */
[----:B--2---:R-:W-:Y:S01]  /*22b0*/  LOP3.LUT R9, R12, 0x3f, RZ, 0xc0, !PT ;  /* 0x0000003f0c097812 */ /* 0x004fe200078ec0ff */
[----:B------:R-:W-:Y:S01]  /*22c0*/  FMUL R4, R43, R43 ;  /* 0x0000002b2b047220 */ /* 0x000fe20000400000 */
[----:B------:R-:W-:Y:S01]  /*22d0*/  IMAD.SHL.U32 R6, R19, 0x4, RZ ;  /* 0x0000000413067824 */ /* 0x000fe200078e00ff */
[----:B------:R-:W-:Y:S01]  /*22e0*/  FSEL R5, R5, RZ, P0 ;  /* 0x000000ff05057208 */ /* 0x000fe20000000000 */
[----:B0-----:R-:W-:Y:S01]  /*22f0*/  UPRMT UR4, UR4, 0x654, UR5 ;  /* 0x0000065404047896 */ /* 0x001fe20008000005 */
[----:B------:R-:W-:Y:S01]  /*2300*/  SHF.L.U32 R9, R9, 0x5, RZ ;  /* 0x0000000509097819 */ /* 0x000fe200000006ff */
[----:B------:R-:W-:Y:S01]  /*2310*/  FADD R26, R26, R3 ;  /* 0x000000031a1a7221 */ /* 0x000fe20000000000 */
[----:B------:R-:W-:Y:S01]  /*2320*/  FMUL R4, R13, R4 ;  /* 0x000000040d047220 */ /* 0x000fe20000400000 */
[----:B------:R-:W-:Y:S01]  /*2330*/  FFMA R43, R43, R5, R46 ;  /* 0x000000052b2b7223 */ /* 0x000fe2000000002e */
[----:B------:R-:W-:-:S02]  /*2340*/  LOP3.LUT R6, R9, R6, RZ, 0xfc, !PT ;  /* 0x0000000609067212 */ /* 0x000fc400078efcff */
[----:B------:R-:W-:Y:S01]  /*2350*/  FFMA R4, R5, R4, R26 ;  /* 0x0000000405047223 */ /* 0x000fe2000000001a */
[----:B------:R-:W-:Y:S02]  /*2360*/  ISETP.GE.AND P2, PT, R12, 0x200, PT ;  /* 0x000002000c00780c */ /* 0x000fe40003f46270 */
[----:B------:R-:W-:Y:S01]  /*2370*/  STS [R6+UR4+0x1000], R7 ;  /* 0x0010000706007988 */ /* 0x000fe20008000804 */
[----:B------:R-:W-:-:S03]  /*2380*/  ISETP.EQ.AND P1, PT, R19, RZ, !P1 ;  /* 0x000000ff1300720c */ /* 0x000fc60004f22270 */
[----:B------:R-:W-:Y:S04]  /*2390*/  STS [R6+UR4], R43 ;  /* 0x0000002b06007988 */ /* 0x000fe80008000804 */
[----:B------:R-:W-:Y:S01]  /*23a0*/  STS [R6+UR4+0x800], R4 ;  /* 0x0008000406007988 */ /* 0x000fe20008000804 */
[----:B------:R-:W-:Y:S06]  /*23b0*/  BAR.SYNC.DEFER_BLOCKING 0x0 ;  /* 0x0000000000007b1d */ /* 0x000fec0000010000 */
[----:B------:R-:W0:Y:S04]  /*23c0*/  @!P2 LDS R20, [R0+UR4+0x1000] ;  /* 0x001000040014a984 */ /* 0x000e280008000800 */
[----:B------:R-:W1:Y:S04]  /*23d0*/  @!P2 LDS R2, [R0+UR4] ;  /* 0x000000040002a984 */ /* 0x000e680008000800 */
[----:B------:R-:W2:Y:S04]  /*23e0*/  @!P2 LDS R17, [R0+UR4+0x800] ;  /* 0x000800040011a984 */ /* 0x000ea80008000800 */
[----:B0-----:R-:W0:Y:S04]  /*23f0*/  SHFL.BFLY PT, R5, R20, 0x4, 0x1f ;  /* 0x0c801f0014057f89 */ /* 0x001e2800000e0000 */
[----:B-1----:R-:W1:Y:S04]  /*2400*/  SHFL.BFLY PT, R3, R2, 0x4, 0x1f ;  /* 0x0c801f0002037f89 */ /* 0x002e6800000e0000 */
[----:B--2---:R-:W2:Y:S01]  /*2410*/  SHFL.BFLY PT, R4, R17, 0x4, 0x1f ;  /* 0x0c801f0011047f89 */ /* 0x004ea200000e0000 */
[----:B0-----:R-:W-:-:S04]  /*2420*/  FADD R8, R20, R5 ;  /* 0x0000000514087221 */ /* 0x001fc80000000000 */
[C---:B------:R-:W-:Y:S01]  /*2430*/  FMUL R11, R8.reuse, 0.25 ;  /* 0x3e800000080b7820 */ /* 0x040fe20000400000 */
[C---:B------:R-:W-:Y:S01]  /*2440*/  FSETP.GEU.AND P2, PT, |R8|.reuse, 1.175494350822287508e-38, PT ;  /* 0x008000000800780b */ /* 0x040fe20003f4e200 */
[----:B------:R-:W0:Y:S01]  /*2450*/  SHFL.BFLY PT, R7, R8, 0x2, 0x1f ;  /* 0x0c401f0008077f89 */ /* 0x000e2200000e0000 */
[----:B------:R-:W-:Y:S01]  /*2460*/  FSETP.GT.AND P0, PT, |R8|, 8.50705917302346158658e+37, PT ;  /* 0x7e8000000800780b */ /* 0x000fe20003f04200 */
[----:B-1----:R-:W-:Y:S01]  /*2470*/  FADD R3, -R2, R3 ;  /* 0x0000000302037221 */ /* 0x002fe20000000100 */
[----:B--2---:R-:W-:Y:S02]  /*2480*/  FADD R17, R17, R4 ;  /* 0x0000000411117221 */ /* 0x004fe40000000000 */
[----:B------:R-:W-:-:S07]  /*2490*/  FSEL R11, R11, R8, P0 ;  /* 0x000000080b0b7208 */ /* 0x000fce0000000000 */
[----:B------:R-:W-:Y:S02]  /*24a0*/  @!P2 FMUL R11, R11, 16777216 ;  /* 0x4b8000000b0ba820 */ /* 0x000fe40000400000 */
[----:B------:R-:W-:Y:S02]  /*24b0*/  @P0 FMUL R5, R5, 0.25 ;  /* 0x3e80000005050820 */ /* 0x000fe40000400000 */
[----:B------:R1:W2:Y:S02]  /*24c0*/  MUFU.RCP R6, R11 ;  /* 0x0000000b00067308 */ /* 0x0002a40000001000 */
[----:B------:R-:W-:Y:S01]  /*24d0*/  @!P2 FMUL R5, R5, 16777216 ;  /* 0x4b8000000505a820 */ /* 0x000fe20000400000 */
[C---:B------:R-:W-:Y:S01]  /*24e0*/  FSETP.NEU.AND P2, PT, R8.reuse, RZ, PT ;  /* 0x000000ff0800720b */ /* 0x040fe20003f4d000 */
[----:B0-----:R-:W-:-:S04]  /*24f0*/  FADD R10, R8, R7 ;  /* 0x00000007080a7221 */ /* 0x001fc80000000000 */
[C---:B------:R-:W-:Y:S01]  /*2500*/  FMUL R13, R10.reuse, 0.25 ;  /* 0x3e8000000a0d7820 */ /* 0x040fe20000400000 */
[----:B------:R-:W-:Y:S01]  /*2510*/  FSETP.GEU.AND P3, PT, |R10|, 1.175494350822287508e-38, PT ;  /* 0x008000000a00780b */ /* 0x000fe20003f6e200 */
[----:B-1----:R-:W0:Y:S01]  /*2520*/  SHFL.BFLY PT, R11, R10, 0x1, 0x1f ;  /* 0x0c201f000a0b7f89 */ /* 0x002e2200000e0000 */
[----:B--2---:R-:W-:Y:S01]  /*2530*/  FMUL R6, R6, R5 ;  /* 0x0000000506067220 */ /* 0x004fe20000400000 */
[----:B------:R-:W-:Y:S01]  /*2540*/  FMUL R5, R3, R3 ;  /* 0x0000000303057220 */ /* 0x000fe20000400000 */
[----:B------:R-:W-:-:S03]  /*2550*/  FSETP.GT.AND P0, PT, |R10|, 8.50705917302346158658e+37, PT ;  /* 0x7e8000000a00780b */ /* 0x000fc60003f04200 */
[----:B------:R-:W-:Y:S01]  /*2560*/  FSEL R6, R6, RZ, P2 ;  /* 0x000000ff06067208 */ /* 0x000fe20001000000 */
[----:B------:R-:W-:Y:S01]  /*2570*/  FMUL R5, R20, R5 ;  /* 0x0000000514057220 */ /* 0x000fe20000400000 */
[----:B------:R-:W-:-:S03]  /*2580*/  FSEL R13, R13, R10, P0 ;  /* 0x0000000a0d0d7208 */ /* 0x000fc60000000000 */
[----:B------:R-:W-:Y:S01]  /*2590*/  FFMA R2, R3, R6, R2 ;  /* 0x0000000603027223 */ /* 0x000fe20000000002 */
[----:B------:R-:W-:Y:S01]  /*25a0*/  FFMA R5, R6, R5, R17 ;  /* 0x0000000506057223 */ /* 0x000fe20000000011 */
[----:B------:R-:W-:-:S03]  /*25b0*/  @!P3 FMUL R13, R13, 16777216 ;  /* 0x4b8000000d0db820 */ /* 0x000fc60000400000 */
[----:B------:R-:W1:Y:S01]  /*25c0*/  SHFL.BFLY PT, R3, R2, 0x2, 0x1f ;  /* 0x0c401f0002037f89 */ /* 0x000e6200000e0000 */
[----:B------:R-:W2:Y:S01]  /*25d0*/  MUFU.RCP R6, R13 ;  /* 0x0000000d00067308 */ /* 0x000ea20000001000 */
[----:B------:R-:W-:Y:S01]  /*25e0*/  @P0 FMUL R7, R7, 0.25 ;  /* 0x3e80000007070820 */ /* 0x000fe20000400000 */
[C---:B------:R-:W-:Y:S01]  /*25f0*/  FSETP.NEU.AND P0, PT, R10.reuse, RZ, PT ;  /* 0x000000ff0a00720b */ /* 0x040fe20003f0d000 */
[----:B------:R-:W3:Y:S02]  /*2600*/  SHFL.BFLY PT, R4, R5, 0x2, 0x1f ;  /* 0x0c401f0005047f89 */ /* 0x000ee400000e0000 */
[----:B------:R-:W-:Y:S01]  /*2610*/  @!P3 FMUL R7, R7, 16777216 ;  /* 0x4b8000000707b820 */ /* 0x000fe20000400000 */
[----:B0-----:R-:W-:-:S05]  /*2620*/  FADD R15, R10, R11 ;  /* 0x0000000b0a0f7221 */ /* 0x001fca0000000000 */
[----:B------:R-:W-:Y:S01]  /*2630*/  FSETP.GEU.AND P2, PT, |R15|, 1.175494350822287508e-38, PT ;  /* 0x008000000f00780b */ /* 0x000fe20003f4e200 */
[----:B--2---:R-:W-:-:S05]  /*2640*/  FMUL R6, R6, R7 ;  /* 0x0000000706067220 */ /* 0x004fca0000400000 */
[----:B------:R-:W-:Y:S02]  /*2650*/  FSEL R6, R6, RZ, P0 ;  /* 0x000000ff06067208 */ /* 0x000fe40000000000 */
[----:B------:R-:W-:Y:S01]  /*2660*/  FSETP.GT.AND P0, PT, |R15|, 8.50705917302346158658e+37, PT ;  /* 0x7e8000000f00780b */ /* 0x000fe20003f04200 */
[----:B-1----:R-:W-:Y:S01]  /*2670*/  FADD R3, -R2, R3 ;  /* 0x0000000302037221 */ /* 0x002fe20000000100 */
[----:B---3--:R-:W-:-:S03]  /*2680*/  FADD R7, R5, R4 ;  /* 0x0000000405077221 */ /* 0x008fc60000000000 */
[----:B------:R-:W-:Y:S01]  /*2690*/  FMUL R5, R3, R3 ;  /* 0x0000000303057220 */ /* 0x000fe20000400000 */
[----:B------:R-:W-:Y:S01]  /*26a0*/  FMUL R4, R15, 0.25 ;  /* 0x3e8000000f047820 */ /* 0x000fe20000400000 */
[----:B------:R-:W-:Y:S02]  /*26b0*/  FFMA R2, R3, R6, R2 ;  /* 0x0000000603027223 */ /* 0x000fe40000000002 */
[----:B------:R-:W-:Y:S02]  /*26c0*/  FMUL R5, R8, R5 ;  /* 0x0000000508057220 */ /* 0x000fe40000400000 */
[----:B------:R-:W-:Y:S01]  /*26d0*/  FSEL R8, R4, R15, P0 ;  /* 0x0000000f04087208 */ /* 0x000fe20000000000 */
[----:B------:R-:W0:Y:S01]  /*26e0*/  SHFL.BFLY PT, R3, R2, 0x1, 0x1f ;  /* 0x0c201f0002037f89 */ /* 0x000e2200000e0000 */
[----:B------:R-:W-:Y:S01]  /*26f0*/  FFMA R5, R6, R5, R7 ;  /* 0x0000000506057223 */ /* 0x000fe20000000007 */
[----:B------:R-:W-:Y:S01]  /*2700*/  @P0 FMUL R11, R11, 0.25 ;  /* 0x3e8000000b0b0820 */ /* 0x000fe20000400000 */
[----:B------:R-:W-:Y:S01]  /*2710*/  LOP3.LUT P0, RZ, R12, 0x7, RZ, 0xc0, !PT ;  /* 0x000000070cff7812 */ /* 0x000fe2000780c0ff */
[----:B------:R-:W-:-:S02]  /*2720*/  @!P2 FMUL R8, R8, 16777216 ;  /* 0x4b8000000808a820 */ /* 0x000fc40000400000 */
[----:B------:R-:W1:Y:S01]  /*2730*/  SHFL.BFLY PT, R4, R5, 0x1, 0x1f ;  /* 0x0c201f0005047f89 */ /* 0x000e6200000e0000 */
[----:B------:R-:W-:Y:S01]  /*2740*/  @!P2 FMUL R11, R11, 16777216 ;  /* 0x4b8000000b0ba820 */ /* 0x000fe20000400000 */
[----:B------:R-:W-:Y:S02]  /*2750*/  FSETP.NEU.AND P2, PT, R15, RZ, PT ;  /* 0x000000ff0f00720b */ /* 0x000fe40003f4d000 */
[----:B------:R-:W2:Y:S01]  /*2760*/  MUFU.RCP R8, R8 ;  /* 0x0000000800087308 */ /* 0x000ea20000001000 */
[----:B------:R-:W-:Y:S01]  /*2770*/  ISETP.LT.AND P0, PT, R12, 0x200, !P0 ;  /* 0x000002000c00780c */ /* 0x000fe20004701270 */
[----:B0-----:R-:W-:Y:S01]  /*2780*/  FADD R3, -R2, R3 ;  /* 0x0000000302037221 */ /* 0x001fe20000000100 */
[----:B--2---:R-:W-:-:S11]  /*2790*/  FMUL R11, R8, R11 ;  /* 0x0000000b080b7220 */ /* 0x004fd60000400000 */
[----:B------:R-:W-:Y:S01]  /*27a0*/  @P0 STS [R0+UR4+0x1000], R15 ;  /* 0x0010000f00000988 */ /* 0x000fe20008000804 */
[----:B------:R-:W-:Y:S02]  /*27b0*/  IMAD.MOV.U32 R8, RZ, RZ, 0x3c000000 ;  /* 0x3c000000ff087424 */ /* 0x000fe400078e00ff */
[----:B------:R-:W-:Y:S01]  /*27c0*/  FMUL R7, R3, R3 ;  /* 0x0000000303077220 */ /* 0x000fe20000400000 */
[----:B------:R-:W-:Y:S01]  /*27d0*/  FSEL R11, R11, RZ, P2 ;  /* 0x000000ff0b0b7208 */ /* 0x000fe20001000000 */
[----:B-1----:R-:W-:Y:S02]  /*27e0*/  FADD R4, R5, R4 ;  /* 0x0000000405047221 */ /* 0x002fe40000000000 */
[----:B------:R-:W-:Y:S02]  /*27f0*/  FMUL R10, R10, R7 ;  /* 0x000000070a0a7220 */ /* 0x000fe40000400000 */
[----:B------:R-:W-:Y:S02]  /*2800*/  FFMA R7, R3, R11, R2 ;  /* 0x0000000b03077223 */ /* 0x000fe40000000002 */
[----:B------:R-:W-:Y:S01]  /*2810*/  FFMA R11, R11, R10, R4 ;  /* 0x0000000a0b0b7223 */ /* 0x000fe20000000004 */
[----:B------:R-:W0:Y:S02]  /*2820*/  LDC.64 R2, c[0x0][0x220] ;  /* 0x00008800ff027b82 */ /* 0x000e240000000a00 */
[----:B------:R1:W-:Y:S04]  /*2830*/  @P0 STS [R0+UR4], R7 ;  /* 0x0000000700000988 */ /* 0x0003e80008000804 */
[----:B------:R-:W-:Y:S02]  /*2840*/  @P0 STS [R0+UR4+0x800], R11 ;  /* 0x0008000b00000988 */ /* 0x000fe40008000804 */
[----:B------:R-:W2:Y:S08]  /*2850*/  LDC.64 R4, c[0x0][0x228] ;  /* 0x00008a00ff047b82 */ /* 0x000eb00000000a00 */
[----:B------:R-:W-:Y:S08]  /*2860*/  BAR.SYNC.DEFER_BLOCKING 0x0 ;  /* 0x0000000000007b1d */ /* 0x000ff00000010000 */
[----:B-1----:R-:W1:Y:S01]  /*2870*/  LDC.64 R6, c[0x0][0x230] ;  /* 0x00008c00ff067b82 */ /* 0x002e620000000a00 */
[----:B0-----:R-:W-:-:S04]  /*2880*/  IMAD.WIDE R2, R16, 0x4, R2 ;  /* 0x0000000410027825 */ /* 0x001fc800078e0202 */
[----:B--2---:R-:W-:Y:S01]  /*2890*/  IMAD.WIDE R4, R16, 0x4, R4 ;  /* 0x0000000410047825 */ /* 0x004fe200078e0204 */
[----:B------:R-:W0:Y:S04]  /*28a0*/  LDS R13, [R9+UR4] ;  /* 0x00000004090d7984 */ /* 0x000e280008000800 */
[----:B------:R-:W2:Y:S04]  /*28b0*/  LDS R17, [R9+UR4+0x800] ;  /* 0x0008000409117984 */ /* 0x000ea80008000800 */
[----:B0-----:R0:W-:Y:S04]  /*28c0*/  @P1 STG.E desc[UR6][R2.64], R13 ;  /* 0x0000000d02001986 */ /* 0x0011e8000c101906 */
[----:B--2---:R0:W-:Y:S01]  /*28d0*/  @P1 STG.E desc[UR6][R4.64], R17 ;  /* 0x0000001104001986 */ /* 0x0041e2000c101906 */
[----:B------:R-:W-:Y:S01]  /*28e0*/  FFMA R0, R17, R8, 9.9999997473787516356e-06 ;  /* 0x3727c5ac11007423 */ /* 0x000fe20000000008 */
[----:B-1----:R-:W-:Y:S06]  /*28f0*/  @!P1 EXIT ;  /* 0x000000000000994d */ /* 0x002fec0003800000 */
[----:B0-----:R-:W0:Y:S01]  /*2900*/  MUFU.RSQ R3, R0 ;  /* 0x0000000000037308 */ /* 0x001e220000001400 */
[----:B------:R-:W-:-:S05]  /*2910*/  IMAD.WIDE R16, R16, 0x4, R6 ;  /* 0x0000000410107825 */ /* 0x000fca00078e0206 */
[----:B0-----:R-:W-:Y:S01]  /*2920*/  STG.E desc[UR6][R16.64], R3 ;  /* 0x0000000310007986 */ /* 0x001fe2000c101906 */
[----:B------:R-:W-:Y:S05]  /*2930*/  EXIT ;  /* 0x000000000000794d */ /* 0x000fea0003800000 */
.L_x_2:
[----:B------:R-:W-:-:S00]  /*2940*/  BRA `(.L_x_2) ;  /* 0xfffffffc00fc7947 */ /* 0x000fc0000383ffff */
[----:B------:R-:W-:-:S00]  /*2950*/  NOP ;  /* 0x0000000000007918 */ /* 0x000fc00000000000 */
        /* <DEDUP_REMOVED lines=10> */
.L_x_3:


//--------------------- .nv.global.init           --------------------------
	.section	.nv.global.init,"aw",@progbits
.nv.global.init:
	.type		_$_str,@object
	.size		_$_str,(.L_0 - _$_str)
_$_str:
        /*0000*/ 	.byte	0x5f, 0x5f, 0x43, 0x55, 0x44, 0x41, 0x5f, 0x46, 0x54, 0x5a, 0x00
.L_0:


//--------------------- .nv.shared.triton_red_fused_avg_pool2d_native_group_norm_24 --------------------------
	.section	.nv.shared.triton_red_fused_avg_pool2d_native_group_norm_24,"aw",@nobits
	.sectionflags	@""
	.align	16
	.zero		1024


//--------------------- .nv.constant0.triton_red_fused_avg_pool2d_native_group_norm_24 --------------------------
	.section	.nv.constant0.triton_red_fused_avg_pool2d_native_group_norm_24,"a",@progbits
	.sectionflags	@""
	.align	4
.nv.constant0.triton_red_fused_avg_pool2d_native_group_norm_24:
	.zero		576
